//
// Generated by NVIDIA NVVM Compiler
//
// Compiler Build ID: CL-36424714
// Cuda compilation tools, release 13.0, V13.0.88
// Based on NVVM 20.0.0
//

.version 9.0
.target sm_100
.address_size 64

	// .globl	_Z7dkernelPlS_S_iiiiii
.extern .shared .align 16 .b8 s_filter[];

.visible .entry _Z7dkernelPlS_S_iiiiii(
	.param .u64 .ptr .align 1 _Z7dkernelPlS_S_iiiiii_param_0,
	.param .u64 .ptr .align 1 _Z7dkernelPlS_S_iiiiii_param_1,
	.param .u64 .ptr .align 1 _Z7dkernelPlS_S_iiiiii_param_2,
	.param .u32 _Z7dkernelPlS_S_iiiiii_param_3,
	.param .u32 _Z7dkernelPlS_S_iiiiii_param_4,
	.param .u32 _Z7dkernelPlS_S_iiiiii_param_5,
	.param .u32 _Z7dkernelPlS_S_iiiiii_param_6,
	.param .u32 _Z7dkernelPlS_S_iiiiii_param_7,
	.param .u32 _Z7dkernelPlS_S_iiiiii_param_8
)
{
	.reg .pred 	%p<99>;
	.reg .b32 	%r<127>;
	.reg .b64 	%rd<122>;
	.reg .b64 	%fd<5>;

	ld.param.u64 	%rd48, [_Z7dkernelPlS_S_iiiiii_param_0];
	ld.param.u64 	%rd46, [_Z7dkernelPlS_S_iiiiii_param_1];
	ld.param.u32 	%r50, [_Z7dkernelPlS_S_iiiiii_param_3];
	ld.param.u32 	%r51, [_Z7dkernelPlS_S_iiiiii_param_4];
	ld.param.u32 	%r52, [_Z7dkernelPlS_S_iiiiii_param_5];
	ld.param.u32 	%r53, [_Z7dkernelPlS_S_iiiiii_param_6];
	ld.param.u32 	%r54, [_Z7dkernelPlS_S_iiiiii_param_7];
	ld.param.u32 	%r55, [_Z7dkernelPlS_S_iiiiii_param_8];
	cvta.to.global.u64 	%rd1, %rd48;
	mov.u32 	%r1, %tid.x;
	mul.lo.s32 	%r56, %r53, %r52;
	mul.lo.s32 	%r57, %r56, %r54;
	mul.lo.s32 	%r2, %r57, %r55;
	cvt.rn.f64.s32 	%fd2, %r2;
	mul.f64 	%fd3, %fd2, 0d3F50000000000000;
	cvt.rpi.f64.f64 	%fd1, %fd3;
	setp.leu.f64 	%p2, %fd1, 0d0000000000000000;
	@%p2 bra 	$L__BB0_5;
	cvta.to.global.u64 	%rd2, %rd46;
	mov.b32 	%r116, 0;
$L__BB0_2:
	shl.b32 	%r59, %r116, 10;
	or.b32  	%r4, %r59, %r1;
	setp.ge.u32 	%p3, %r4, %r2;
	@%p3 bra 	$L__BB0_4;
	mul.wide.u32 	%rd49, %r4, 8;
	add.s64 	%rd50, %rd2, %rd49;
	ld.global.u64 	%rd51, [%rd50];
	shl.b32 	%r60, %r4, 3;
	mov.u32 	%r61, s_filter;
	add.s32 	%r62, %r61, %r60;
	st.shared.u64 	[%r62], %rd51;
$L__BB0_4:
	add.s32 	%r116, %r116, 1;
	cvt.rn.f64.u32 	%fd4, %r116;
	setp.gt.f64 	%p4, %fd1, %fd4;
	@%p4 bra 	$L__BB0_2;
$L__BB0_5:
	bar.sync 	0;
	mov.u32 	%r63, %ctaid.x;
	mov.u32 	%r64, %ntid.x;
	mad.lo.s32 	%r6, %r63, %r64, %r1;
	mul.lo.s32 	%r7, %r51, %r50;
	mul.lo.s32 	%r65, %r55, %r7;
	setp.ge.u32 	%p5, %r6, %r65;
	@%p5 bra 	$L__BB0_54;
	rem.u32 	%r66, %r6, %r7;
	div.s32 	%r8, %r66, %r51;
	mul.lo.s32 	%r67, %r8, %r51;
	sub.s32 	%r9, %r66, %r67;
	setp.lt.s32 	%p6, %r52, 1;
	mov.b64 	%rd120, 0;
	@%p6 bra 	$L__BB0_53;
	shr.u32 	%r68, %r53, 31;
	add.s32 	%r69, %r53, %r68;
	shr.s32 	%r11, %r69, 1;
	neg.s32 	%r10, %r11;
	setp.gt.s32 	%p7, %r10, %r11;
	shr.u32 	%r70, %r54, 31;
	add.s32 	%r71, %r54, %r70;
	shr.s32 	%r13, %r71, 1;
	neg.s32 	%r12, %r13;
	setp.lt.s32 	%p8, %r13, %r12;
	or.pred  	%p9, %p7, %p8;
	@%p9 bra 	$L__BB0_53;
	sub.s32 	%r73, %r13, %r12;
	add.s32 	%r74, %r73, 1;
	and.b32  	%r14, %r74, 7;
	and.b32  	%r75, %r74, -8;
	neg.s32 	%r15, %r75;
	div.u32 	%r76, %r6, %r7;
	mul.lo.s32 	%r16, %r76, %r52;
	mov.b64 	%rd120, 0;
	mov.b32 	%r117, 0;
$L__BB0_9:
	add.s32 	%r77, %r117, %r16;
	mad.lo.s32 	%r18, %r77, %r53, %r11;
	mad.lo.s32 	%r19, %r50, %r117, %r8;
	mov.u32 	%r118, %r10;
$L__BB0_10:
	mov.u32 	%r20, %r118;
	sub.s32 	%r78, %r13, %r12;
	setp.lt.u32 	%p10, %r78, 7;
	add.s32 	%r79, %r20, %r8;
	setp.gt.s32 	%p11, %r79, -1;
	setp.lt.s32 	%p12, %r79, %r50;
	and.pred  	%p1, %p11, %p12;
	mul.lo.s32 	%r80, %r117, %r7;
	mad.lo.s32 	%r21, %r79, %r51, %r80;
	add.s32 	%r81, %r20, %r18;
	mad.lo.s32 	%r22, %r81, %r54, %r13;
	mov.u32 	%r125, %r12;
	@%p10 bra 	$L__BB0_30;
	add.s32 	%r122, %r12, 3;
	add.s32 	%r82, %r19, %r20;
	add.s32 	%r121, %r9, %r12;
	mad.lo.s32 	%r120, %r51, %r82, %r121;
	mov.u32 	%r119, %r15;
	mov.u32 	%r123, %r12;
$L__BB0_12:
	.pragma "nounroll";
	setp.gt.s32 	%p13, %r121, -1;
	setp.lt.s32 	%p14, %r121, %r51;
	and.pred  	%p15, %p13, %p14;
	and.pred  	%p16, %p1, %p15;
	mul.wide.s32 	%rd56, %r120, 8;
	add.s64 	%rd6, %rd1, %rd56;
	add.s32 	%r83, %r22, %r123;
	shl.b32 	%r84, %r83, 3;
	mov.u32 	%r85, s_filter;
	add.s32 	%r31, %r85, %r84;
	not.pred 	%p17, %p16;
	@%p17 bra 	$L__BB0_14;
	ld.global.u64 	%rd57, [%rd6];
	ld.shared.u64 	%rd58, [%r31];
	mad.lo.s64 	%rd120, %rd58, %rd57, %rd120;
$L__BB0_14:
	add.s32 	%r86, %r121, 1;
	setp.gt.s32 	%p18, %r86, -1;
	setp.lt.s32 	%p19, %r86, %r51;
	and.pred  	%p20, %p18, %p19;
	and.pred  	%p21, %p1, %p20;
	not.pred 	%p22, %p21;
	@%p22 bra 	$L__BB0_16;
	ld.global.u64 	%rd59, [%rd6+8];
	ld.shared.u64 	%rd60, [%r31+8];
	mad.lo.s64 	%rd120, %rd60, %rd59, %rd120;
$L__BB0_16:
	add.s32 	%r87, %r121, 2;
	setp.gt.s32 	%p23, %r87, -1;
	setp.lt.s32 	%p24, %r87, %r51;
	and.pred  	%p25, %p23, %p24;
	and.pred  	%p26, %p1, %p25;
	not.pred 	%p27, %p26;
	@%p27 bra 	$L__BB0_18;
	ld.global.u64 	%rd61, [%rd6+16];
	ld.shared.u64 	%rd62, [%r31+16];
	mad.lo.s64 	%rd120, %rd62, %rd61, %rd120;
$L__BB0_18:
	add.s32 	%r88, %r121, 3;
	setp.gt.s32 	%p28, %r88, -1;
	setp.lt.s32 	%p29, %r88, %r51;
	and.pred  	%p30, %p28, %p29;
	and.pred  	%p31, %p1, %p30;
	not.pred 	%p32, %p31;
	@%p32 bra 	$L__BB0_20;
	ld.global.u64 	%rd63, [%rd6+24];
	ld.shared.u64 	%rd64, [%r31+24];
	mad.lo.s64 	%rd120, %rd64, %rd63, %rd120;
$L__BB0_20:
	add.s32 	%r89, %r121, 4;
	setp.gt.s32 	%p33, %r89, -1;
	setp.lt.s32 	%p34, %r89, %r51;
	and.pred  	%p35, %p33, %p34;
	and.pred  	%p36, %p1, %p35;
	not.pred 	%p37, %p36;
	@%p37 bra 	$L__BB0_22;
	ld.global.u64 	%rd65, [%rd6+32];
	ld.shared.u64 	%rd66, [%r31+32];
	mad.lo.s64 	%rd120, %rd66, %rd65, %rd120;
$L__BB0_22:
	add.s32 	%r90, %r121, 5;
	setp.gt.s32 	%p38, %r90, -1;
	setp.lt.s32 	%p39, %r90, %r51;
	and.pred  	%p40, %p38, %p39;
	and.pred  	%p41, %p1, %p40;
	not.pred 	%p42, %p41;
	@%p42 bra 	$L__BB0_24;
	ld.global.u64 	%rd67, [%rd6+40];
	ld.shared.u64 	%rd68, [%r31+40];
	mad.lo.s64 	%rd120, %rd68, %rd67, %rd120;
$L__BB0_24:
	add.s32 	%r91, %r121, 6;
	setp.gt.s32 	%p43, %r91, -1;
	setp.lt.s32 	%p44, %r91, %r51;
	and.pred  	%p45, %p43, %p44;
	and.pred  	%p46, %p1, %p45;
	not.pred 	%p47, %p46;
	@%p47 bra 	$L__BB0_26;
	ld.global.u64 	%rd69, [%rd6+48];
	ld.shared.u64 	%rd70, [%r31+48];
	mad.lo.s64 	%rd120, %rd70, %rd69, %rd120;
$L__BB0_26:
	add.s32 	%r92, %r121, 7;
	setp.gt.s32 	%p48, %r92, -1;
	setp.lt.s32 	%p49, %r92, %r51;
	and.pred  	%p50, %p48, %p49;
	and.pred  	%p51, %p1, %p50;
	not.pred 	%p52, %p51;
	@%p52 bra 	$L__BB0_28;
	ld.global.u64 	%rd71, [%rd6+56];
	ld.shared.u64 	%rd72, [%r31+56];
	mad.lo.s64 	%rd120, %rd72, %rd71, %rd120;
$L__BB0_28:
	add.s32 	%r123, %r123, 8;
	add.s32 	%r122, %r122, 8;
	add.s32 	%r121, %r121, 8;
	add.s32 	%r120, %r120, 8;
	add.s32 	%r119, %r119, 8;
	setp.ne.s32 	%p53, %r119, 0;
	@%p53 bra 	$L__BB0_12;
	add.s32 	%r125, %r122, -3;
$L__BB0_30:
	setp.eq.s32 	%p54, %r14, 0;
	@%p54 bra 	$L__BB0_51;
	add.s32 	%r93, %r14, -1;
	setp.lt.u32 	%p55, %r93, 3;
	@%p55 bra 	$L__BB0_41;
	add.s32 	%r39, %r125, %r9;
	setp.gt.s32 	%p56, %r39, -1;
	setp.lt.s32 	%p57, %r39, %r51;
	and.pred  	%p58, %p56, %p57;
	and.pred  	%p60, %p1, %p58;
	add.s32 	%r94, %r21, %r39;
	mul.wide.s32 	%rd74, %r94, 8;
	add.s64 	%rd25, %rd1, %rd74;
	add.s32 	%r95, %r22, %r125;
	shl.b32 	%r96, %r95, 3;
	mov.u32 	%r97, s_filter;
	add.s32 	%r40, %r97, %r96;
	not.pred 	%p61, %p60;
	@%p61 bra 	$L__BB0_34;
	ld.global.u64 	%rd75, [%rd25];
	ld.shared.u64 	%rd76, [%r40];
	mad.lo.s64 	%rd120, %rd76, %rd75, %rd120;
$L__BB0_34:
	add.s32 	%r98, %r39, 1;
	setp.gt.s32 	%p62, %r98, -1;
	setp.lt.s32 	%p63, %r98, %r51;
	and.pred  	%p64, %p62, %p63;
	and.pred  	%p65, %p1, %p64;
	not.pred 	%p66, %p65;
	@%p66 bra 	$L__BB0_36;
	ld.global.u64 	%rd77, [%rd25+8];
	ld.shared.u64 	%rd78, [%r40+8];
	mad.lo.s64 	%rd120, %rd78, %rd77, %rd120;
$L__BB0_36:
	add.s32 	%r99, %r39, 2;
	setp.gt.s32 	%p67, %r99, -1;
	setp.lt.s32 	%p68, %r99, %r51;
	and.pred  	%p69, %p67, %p68;
	and.pred  	%p70, %p1, %p69;
	not.pred 	%p71, %p70;
	@%p71 bra 	$L__BB0_38;
	ld.global.u64 	%rd79, [%rd25+16];
	ld.shared.u64 	%rd80, [%r40+16];
	mad.lo.s64 	%rd120, %rd80, %rd79, %rd120;
$L__BB0_38:
	add.s32 	%r100, %r39, 3;
	setp.gt.s32 	%p72, %r100, -1;
	setp.lt.s32 	%p73, %r100, %r51;
	and.pred  	%p74, %p72, %p73;
	and.pred  	%p75, %p1, %p74;
	not.pred 	%p76, %p75;
	@%p76 bra 	$L__BB0_40;
	ld.global.u64 	%rd81, [%rd25+24];
	ld.shared.u64 	%rd82, [%r40+24];
	mad.lo.s64 	%rd120, %rd82, %rd81, %rd120;
$L__BB0_40:
	add.s32 	%r125, %r125, 4;
$L__BB0_41:
	sub.s32 	%r102, %r13, %r12;
	add.s32 	%r103, %r102, 1;
	and.b32  	%r101, %r103, 3;
	setp.eq.s32 	%p77, %r101, 0;
	@%p77 bra 	$L__BB0_51;
	setp.eq.s32 	%p78, %r101, 1;
	@%p78 bra 	$L__BB0_48;
	add.s32 	%r43, %r125, %r9;
	setp.gt.s32 	%p79, %r43, -1;
	setp.lt.s32 	%p80, %r43, %r51;
	and.pred  	%p81, %p79, %p80;
	and.pred  	%p83, %p1, %p81;
	add.s32 	%r104, %r21, %r43;
	mul.wide.s32 	%rd84, %r104, 8;
	add.s64 	%rd36, %rd1, %rd84;
	add.s32 	%r105, %r22, %r125;
	shl.b32 	%r106, %r105, 3;
	mov.u32 	%r107, s_filter;
	add.s32 	%r44, %r107, %r106;
	not.pred 	%p84, %p83;
	@%p84 bra 	$L__BB0_45;
	ld.global.u64 	%rd85, [%rd36];
	ld.shared.u64 	%rd86, [%r44];
	mad.lo.s64 	%rd120, %rd86, %rd85, %rd120;
$L__BB0_45:
	add.s32 	%r108, %r43, 1;
	setp.gt.s32 	%p85, %r108, -1;
	setp.lt.s32 	%p86, %r108, %r51;
	and.pred  	%p87, %p85, %p86;
	and.pred  	%p88, %p1, %p87;
	not.pred 	%p89, %p88;
	@%p89 bra 	$L__BB0_47;
	ld.global.u64 	%rd87, [%rd36+8];
	ld.shared.u64 	%rd88, [%r44+8];
	mad.lo.s64 	%rd120, %rd88, %rd87, %rd120;
$L__BB0_47:
	add.s32 	%r125, %r125, 2;
$L__BB0_48:
	sub.s32 	%r109, %r13, %r12;
	and.b32  	%r110, %r109, 1;
	setp.eq.b32 	%p90, %r110, 1;
	@%p90 bra 	$L__BB0_51;
	add.s32 	%r47, %r125, %r9;
	setp.gt.s32 	%p91, %r47, -1;
	setp.lt.s32 	%p92, %r47, %r51;
	and.pred  	%p93, %p91, %p92;
	and.pred  	%p95, %p1, %p93;
	not.pred 	%p96, %p95;
	@%p96 bra 	$L__BB0_51;
	add.s32 	%r111, %r21, %r47;
	mul.wide.s32 	%rd89, %r111, 8;
	add.s64 	%rd90, %rd1, %rd89;
	ld.global.u64 	%rd91, [%rd90];
	add.s32 	%r112, %r22, %r125;
	shl.b32 	%r113, %r112, 3;
	mov.u32 	%r114, s_filter;
	add.s32 	%r115, %r114, %r113;
	ld.shared.u64 	%rd92, [%r115];
	mad.lo.s64 	%rd120, %rd92, %rd91, %rd120;
$L__BB0_51:
	add.s32 	%r118, %r20, 1;
	setp.ne.s32 	%p97, %r20, %r11;
	@%p97 bra 	$L__BB0_10;
	add.s32 	%r117, %r117, 1;
	setp.ne.s32 	%p98, %r117, %r52;
	@%p98 bra 	$L__BB0_9;
$L__BB0_53:
	ld.param.u64 	%rd96, [_Z7dkernelPlS_S_iiiiii_param_2];
	cvta.to.global.u64 	%rd93, %rd96;
	mul.wide.u32 	%rd94, %r6, 8;
	add.s64 	%rd95, %rd93, %rd94;
	st.global.u64 	[%rd95], %rd120;
$L__BB0_54:
	ret;

}


// ===== COMPILED SASS (sm_100) =====

	.target	sm_100

	.elftype	@"ET_EXEC"


//--------------------- .note.nv.tkinfo           --------------------------
	.section	.note.nv.tkinfo,"",@"SHT_NOTE"
	.sectionflags	@"SHF_NOTE_NV_TKINFO"
	.tkinfo
        /*0018*/ 	.word	0x00000002
        /*0030*/ 	.string	""
        /*0030*/ 	.string	"ptxas"
        /*0030*/ 	.string	"Cuda compilation tools, release 13.0, V13.0.88"
        /*0030*/ 	.string	"Build cuda_13.0.r13.0/compiler.36424714_0"
        /*0030*/ 	.string	"-arch sm_100 -m 64 "



//--------------------- .note.nv.cuinfo           --------------------------
	.section	.note.nv.cuinfo,"",@"SHT_NOTE"
	.sectionflags	@"SHF_NOTE_NV_CUINFO"
        /*0018*/ 	.short	0x0002
        /*001a*/ 	.short	0x0064
        /*001c*/ 	.short	0x0082
	.zero		2


//--------------------- .nv.info                  --------------------------
	.section	.nv.info,"",@"SHT_CUDA_INFO"
	.align	4


	//----- nvinfo : EIATTR_REGCOUNT
	.align		4
        /*0000*/ 	.byte	0x04, 0x2f
        /*0002*/ 	.short	(.L_1 - .L_0)
	.align		4
.L_0:
        /*0004*/ 	.word	index@(_Z7dkernelPlS_S_iiiiii)
        /*0008*/ 	.word	0x00000020


	//----- nvinfo : EIATTR_FRAME_SIZE
	.align		4
.L_1:
        /*000c*/ 	.byte	0x04, 0x11
        /*000e*/ 	.short	(.L_3 - .L_2)
	.align		4
.L_2:
        /*0010*/ 	.word	index@(_Z7dkernelPlS_S_iiiiii)
        /*0014*/ 	.word	0x00000000


	//----- nvinfo : EIATTR_MIN_STACK_SIZE
	.align		4
.L_3:
        /*0018*/ 	.byte	0x04, 0x12
        /*001a*/ 	.short	(.L_5 - .L_4)
	.align		4
.L_4:
        /*001c*/ 	.word	index@(_Z7dkernelPlS_S_iiiiii)
        /*0020*/ 	.word	0x00000000
.L_5:


//--------------------- .nv.compat                --------------------------
	.section	.nv.compat,"",@"SHT_CUDA_COMPAT_INFO"
	.align	4
        /*0000*/ 	.byte	0x02, 0x09, 0x00, 0x00, 0x02, 0x02, 0x01, 0x00, 0x02, 0x05, 0x05, 0x00, 0x03, 0x07, 0x01, 0x01
        /*0010*/ 	.byte	0x02, 0x03, 0x00, 0x00, 0x02, 0x06, 0x01, 0x00, 0x04, 0x0b, 0x08, 0x00, 0x01, 0x00, 0x00, 0x00
        /*0020*/ 	.byte	0x00, 0x00, 0x00, 0x00


//--------------------- .nv.info._Z7dkernelPlS_S_iiiiii --------------------------
	.section	.nv.info._Z7dkernelPlS_S_iiiiii,"",@"SHT_CUDA_INFO"
	.sectionflags	@""
	.align	4


	//----- nvinfo : EIATTR_CUDA_API_VERSION
	.align		4
        /*0000*/ 	.byte	0x04, 0x37
        /*0002*/ 	.short	(.L_7 - .L_6)
.L_6:
        /*0004*/ 	.word	0x00000082


	//----- nvinfo : EIATTR_KPARAM_INFO
	.align		4
.L_7:
        /*0008*/ 	.byte	0x04, 0x17
        /*000a*/ 	.short	(.L_9 - .L_8)
.L_8:
        /*000c*/ 	.word	0x00000000
        /*0010*/ 	.short	0x0008
        /*0012*/ 	.short	0x002c
        /*0014*/ 	.byte	0x00, 0xf0, 0x11, 0x00


	//----- nvinfo : EIATTR_KPARAM_INFO
	.align		4
.L_9:
        /*0018*/ 	.byte	0x04, 0x17
        /*001a*/ 	.short	(.L_11 - .L_10)
.L_10:
        /*001c*/ 	.word	0x00000000
        /*0020*/ 	.short	0x0007
        /*0022*/ 	.short	0x0028
        /*0024*/ 	.byte	0x00, 0xf0, 0x11, 0x00


	//----- nvinfo : EIATTR_KPARAM_INFO
	.align		4
.L_11:
        /*0028*/ 	.byte	0x04, 0x17
        /*002a*/ 	.short	(.L_13 - .L_12)
.L_12:
        /*002c*/ 	.word	0x00000000
        /*0030*/ 	.short	0x0006
        /*0032*/ 	.short	0x0024
        /*0034*/ 	.byte	0x00, 0xf0, 0x11, 0x00


	//----- nvinfo : EIATTR_KPARAM_INFO
	.align		4
.L_13:
        /*0038*/ 	.byte	0x04, 0x17
        /*003a*/ 	.short	(.L_15 - .L_14)
.L_14:
        /*003c*/ 	.word	0x00000000
        /*0040*/ 	.short	0x0005
        /*0042*/ 	.short	0x0020
        /*0044*/ 	.byte	0x00, 0xf0, 0x11, 0x00


	//----- nvinfo : EIATTR_KPARAM_INFO
	.align		4
.L_15:
        /*0048*/ 	.byte	0x04, 0x17
        /*004a*/ 	.short	(.L_17 - .L_16)
.L_16:
        /*004c*/ 	.word	0x00000000
        /*0050*/ 	.short	0x0004
        /*0052*/ 	.short	0x001c
        /*0054*/ 	.byte	0x00, 0xf0, 0x11, 0x00


	//----- nvinfo : EIATTR_KPARAM_INFO
	.align		4
.L_17:
        /*0058*/ 	.byte	0x04, 0x17
        /*005a*/ 	.short	(.L_19 - .L_18)
.L_18:
        /*005c*/ 	.word	0x00000000
        /*0060*/ 	.short	0x0003
        /*0062*/ 	.short	0x0018
        /*0064*/ 	.byte	0x00, 0xf0, 0x11, 0x00


	//----- nvinfo : EIATTR_KPARAM_INFO
	.align		4
.L_19:
        /*0068*/ 	.byte	0x04, 0x17
        /*006a*/ 	.short	(.L_21 - .L_20)
.L_20:
        /*006c*/ 	.word	0x00000000
        /*0070*/ 	.short	0x0002
        /*0072*/ 	.short	0x0010
        /*0074*/ 	.byte	0x00, 0xf5, 0x21, 0x00


	//----- nvinfo : EIATTR_KPARAM_INFO
	.align		4
.L_21:
        /*0078*/ 	.byte	0x04, 0x17
        /*007a*/ 	.short	(.L_23 - .L_22)
.L_22:
        /*007c*/ 	.word	0x00000000
        /*0080*/ 	.short	0x0001
        /*0082*/ 	.short	0x0008
        /*0084*/ 	.byte	0x00, 0xf5, 0x21, 0x00


	//----- nvinfo : EIATTR_KPARAM_INFO
	.align		4
.L_23:
        /*0088*/ 	.byte	0x04, 0x17
        /*008a*/ 	.short	(.L_25 - .L_24)
.L_24:
        /*008c*/ 	.word	0x00000000
        /*0090*/ 	.short	0x0000
        /*0092*/ 	.short	0x0000
        /*0094*/ 	.byte	0x00, 0xf5, 0x21, 0x00


	//----- nvinfo : EIATTR_SPARSE_MMA_MASK
	.align		4
.L_25:
        /*0098*/ 	.byte	0x03, 0x50
        /*009a*/ 	.short	0x0000


	//----- nvinfo : EIATTR_MAXREG_COUNT
	.align		4
        /*009c*/ 	.byte	0x03, 0x1b
        /*009e*/ 	.short	0x00ff


	//----- nvinfo : EIATTR_NUM_BARRIERS
	.align		4
        /*00a0*/ 	.byte	0x02, 0x4c
        /*00a2*/ 	.byte	0x01
	.zero		1


	//----- nvinfo : EIATTR_MERCURY_ISA_VERSION
	.align		4
        /*00a4*/ 	.byte	0x03, 0x5f
        /*00a6*/ 	.short	0x0101


	//----- nvinfo : EIATTR_VRC_CTA_INIT_COUNT
	.align		4
        /*00a8*/ 	.byte	0x02, 0x4a
	.zero		1
	.zero		1


	//----- nvinfo : EIATTR_EXIT_INSTR_OFFSETS
	.align		4
        /*00ac*/ 	.byte	0x04, 0x1c
        /*00ae*/ 	.short	(.L_27 - .L_26)


	//   ....[0]....
.L_26:
        /*00b0*/ 	.word	0x00000280


	//   ....[1]....
        /*00b4*/ 	.word	0x00001950


	//----- nvinfo : EIATTR_CRS_STACK_SIZE
	.align		4
.L_27:
        /*00b8*/ 	.byte	0x04, 0x1e
        /*00ba*/ 	.short	(.L_29 - .L_28)
.L_28:
        /*00bc*/ 	.word	0x00000000


	//----- nvinfo : EIATTR_CBANK_PARAM_SIZE
	.align		4
.L_29:
        /*00c0*/ 	.byte	0x03, 0x19
        /*00c2*/ 	.short	0x0030


	//----- nvinfo : EIATTR_PARAM_CBANK
	.align		4
        /*00c4*/ 	.byte	0x04, 0x0a
        /*00c6*/ 	.short	(.L_31 - .L_30)
	.align		4
.L_30:
        /*00c8*/ 	.word	index@(.nv.constant0._Z7dkernelPlS_S_iiiiii)
        /*00cc*/ 	.short	0x0380
        /*00ce*/ 	.short	0x0030


	//----- nvinfo : EIATTR_SW_WAR
	.align		4
.L_31:
        /*00d0*/ 	.byte	0x04, 0x36
        /*00d2*/ 	.short	(.L_33 - .L_32)
.L_32:
        /*00d4*/ 	.word	0x00000008
.L_33:


//--------------------- .nv.callgraph             --------------------------
	.section	.nv.callgraph,"",@"SHT_CUDA_CALLGRAPH"
	.align	4
	.sectionentsize	8
	.align		4
        /*0000*/ 	.word	0x00000000
	.align		4
        /*0004*/ 	.word	0xffffffff
	.align		4
        /*0008*/ 	.word	0x00000000
	.align		4
        /*000c*/ 	.word	0xfffffffe
	.align		4
        /*0010*/ 	.word	0x00000000
	.align		4
        /*0014*/ 	.word	0xfffffffd
	.align		4
        /*0018*/ 	.word	0x00000000
	.align		4
        /*001c*/ 	.word	0xfffffffc


//--------------------- .text._Z7dkernelPlS_S_iiiiii --------------------------
	.section	.text._Z7dkernelPlS_S_iiiiii,"ax",@progbits
	.align	128
        .global         _Z7dkernelPlS_S_iiiiii
        .type           _Z7dkernelPlS_S_iiiiii,@function
        .size           _Z7dkernelPlS_S_iiiiii,(.L_x_14 - _Z7dkernelPlS_S_iiiiii)
        .other          _Z7dkernelPlS_S_iiiiii,@"STO_CUDA_ENTRY STV_DEFAULT"
_Z7dkernelPlS_S_iiiiii:
.text._Z7dkernelPlS_S_iiiiii:
[----:B------:R-:W-:Y:S01]  /*0000*/  LDC R1, c[0x0][0x37c] ;  /* 0x0000df00ff017b82 */ /* 0x000fe20000000800 */
[----:B------:R-:W0:Y:S01]  /*0010*/  LDCU.128 UR4, c[0x0][0x3a0] ;  /* 0x00007400ff0477ac */ /* 0x000e220008000c00 */
[----:B------:R-:W1:Y:S01]  /*0020*/  S2R R0, SR_TID.X ;  /* 0x0000000000007919 */ /* 0x000e620000002100 */
[----:B------:R-:W2:Y:S01]  /*0030*/  LDCU.64 UR12, c[0x0][0x358] ;  /* 0x00006b00ff0c77ac */ /* 0x000ea20008000a00 */
[----:B0-----:R-:W-:-:S04]  /*0040*/  UIMAD UR4, UR5, UR4, URZ ;  /* 0x00000004050472a4 */ /* 0x001fc8000f8e02ff */
[----:B------:R-:W-:-:S04]  /*0050*/  UIMAD UR4, UR4, UR6, URZ ;  /* 0x00000006040472a4 */ /* 0x000fc8000f8e02ff */
[----:B------:R-:W-:-:S09]  /*0060*/  UIMAD UR5, UR4, UR7, URZ ;  /* 0x00000007040572a4 */ /* 0x000fd2000f8e02ff */
[----:B------:R-:W0:Y:S02]  /*0070*/  I2F.F64 R2, UR5 ;  /* 0x0000000500027d12 */ /* 0x000e240008201c00 */
[----:B0-----:R-:W-:-:S10]  /*0080*/  DMUL R2, R2, 0.0009765625 ;  /* 0x3f50000002027828 */ /* 0x001fd40000000000 */
[----:B------:R-:W0:Y:S02]  /*0090*/  FRND.F64.CEIL R2, R2 ;  /* 0x0000000200027313 */ /* 0x000e240000309800 */
[----:B0-----:R-:W-:-:S14]  /*00a0*/  DSETP.GT.AND P0, PT, R2, RZ, PT ;  /* 0x000000ff0200722a */ /* 0x001fdc0003f04000 */
[----:B-12---:R-:W-:Y:S05]  /*00b0*/  @!P0 BRA `(.L_x_0) ;  /* 0x00000000004c8947 */ /* 0x006fea0003800000 */
[----:B------:R-:W0:Y:S01]  /*00c0*/  LDC.64 R6, c[0x0][0x388] ;  /* 0x0000e200ff067b82 */ /* 0x000e220000000a00 */
[----:B------:R-:W-:-:S05]  /*00d0*/  UMOV UR4, URZ ;  /* 0x000000ff00047c82 */ /* 0x000fca0008000000 */
.L_x_3:
[----:B------:R-:W-:Y:S01]  /*00e0*/  USHF.L.U32 UR6, UR4, 0xa, URZ ;  /* 0x0000000a04067899 */ /* 0x000fe200080006ff */
[----:B------:R-:W-:Y:S01]  /*00f0*/  BSSY.RECONVERGENT B0, `(.L_x_1) ;  /* 0x000000e000007945 */ /* 0x000fe20003800200 */
[----:B------:R-:W-:-:S04]  /*0100*/  UIADD3 UR4, UPT, UPT, UR4, 0x1, URZ ;  /* 0x0000000104047890 */ /* 0x000fc8000fffe0ff */
[----:B-1----:R-:W-:-:S04]  /*0110*/  LOP3.LUT R9, R0, UR6, RZ, 0xfc, !PT ;  /* 0x0000000600097c12 */ /* 0x002fc8000f8efcff */
[----:B------:R-:W-:Y:S01]  /*0120*/  ISETP.GE.U32.AND P0, PT, R9, UR5, PT ;  /* 0x0000000509007c0c */ /* 0x000fe2000bf06070 */
[----:B------:R-:W1:Y:S02]  /*0130*/  I2F.F64.U32 R4, UR4 ;  /* 0x0000000400047d12 */ /* 0x000e640008201800 */
[----:B-1----:R-:W-:-:S10]  /*0140*/  DSETP.GT.AND P1, PT, R2, R4, PT ;  /* 0x000000040200722a */ /* 0x002fd40003f24000 */
[----:B------:R-:W-:Y:S05]  /*0150*/  @P0 BRA `(.L_x_2) ;  /* 0x00000000001c0947 */ /* 0x000fea0003800000 */
[----:B0-----:R-:W-:-:S06]  /*0160*/  IMAD.WIDE.U32 R4, R9, 0x8, R6 ;  /* 0x0000000809047825 */ /* 0x001fcc00078e0006 */
[----:B------:R-:W2:Y:S01]  /*0170*/  LDG.E.64 R4, desc[UR12][R4.64] ;  /* 0x0000000c04047981 */ /* 0x000ea2000c1e1b00 */
[----:B------:R-:W0:Y:S01]  /*0180*/  S2UR UR7, SR_CgaCtaId ;  /* 0x00000000000779c3 */ /* 0x000e220000008800 */
[----:B------:R-:W-:Y:S02]  /*0190*/  UMOV UR6, 0x400 ;  /* 0x0000040000067882 */ /* 0x000fe40000000000 */
[----:B0-----:R-:W-:-:S06]  /*01a0*/  ULEA UR6, UR7, UR6, 0x18 ;  /* 0x0000000607067291 */ /* 0x001fcc000f8ec0ff */
[----:B------:R-:W-:-:S05]  /*01b0*/  LEA R9, R9, UR6, 0x3 ;  /* 0x0000000609097c11 */ /* 0x000fca000f8e18ff */
[----:B--2---:R1:W-:Y:S02]  /*01c0*/  STS.64 [R9], R4 ;  /* 0x0000000409007388 */ /* 0x0043e40000000a00 */
.L_x_2:
[----:B------:R-:W-:Y:S05]  /*01d0*/  BSYNC.RECONVERGENT B0 ;  /* 0x0000000000007941 */ /* 0x000fea0003800200 */
.L_x_1:
[----:B------:R-:W-:Y:S05]  /*01e0*/  @P1 BRA `(.L_x_3) ;  /* 0xfffffffc00bc1947 */ /* 0x000fea000383ffff */
.L_x_0:
[----:B-1----:R-:W0:Y:S01]  /*01f0*/  LDC.64 R4, c[0x0][0x398] ;  /* 0x0000e600ff047b82 */ /* 0x002e220000000a00 */
[----:B------:R-:W1:Y:S07]  /*0200*/  LDCU UR7, c[0x0][0x3ac] ;  /* 0x00007580ff0777ac */ /* 0x000e6e0008000800 */
[----:B------:R-:W2:Y:S08]  /*0210*/  S2UR UR6, SR_CTAID.X ;  /* 0x00000000000679c3 */ /* 0x000eb00000002500 */
[----:B------:R-:W2:Y:S01]  /*0220*/  LDC R3, c[0x0][0x360] ;  /* 0x0000d800ff037b82 */ /* 0x000ea20000000800 */
[----:B0-----:R-:W-:-:S02]  /*0230*/  IMAD R7, R5, R4, RZ ;  /* 0x0000000405077224 */ /* 0x001fc400078e02ff */
[----:B--2---:R-:W-:Y:S02]  /*0240*/  IMAD R0, R3, UR6, R0 ;  /* 0x0000000603007c24 */ /* 0x004fe4000f8e0200 */
[----:B-1----:R-:W-:-:S03]  /*0250*/  IMAD R3, R7, UR7, RZ ;  /* 0x0000000707037c24 */ /* 0x002fc6000f8e02ff */
[----:B------:R-:W-:Y:S02]  /*0260*/  BAR.SYNC.DEFER_BLOCKING 0x0 ;  /* 0x0000000000007b1d */ /* 0x000fe40000010000 */
[----:B------:R-:W-:-:S13]  /*0270*/  ISETP.GE.U32.AND P0, PT, R0, R3, PT ;  /* 0x000000030000720c */ /* 0x000fda0003f06070 */
[----:B------:R-:W-:Y:S05]  /*0280*/  @P0 EXIT ;  /* 0x000000000000094d */ /* 0x000fea0003800000 */
[----:B------:R-:W0:Y:S01]  /*0290*/  I2F.U32.RP R4, R7 ;  /* 0x0000000700047306 */ /* 0x000e220000209000 */
[----:B------:R-:W-:Y:S01]  /*02a0*/  IADD3 R9, PT, PT, RZ, -R7, RZ ;  /* 0x80000007ff097210 */ /* 0x000fe20007ffe0ff */
[----:B------:R-:W1:Y:S01]  /*02b0*/  LDCU UR4, c[0x0][0x3a0] ;  /* 0x00007400ff0477ac */ /* 0x000e620008000800 */
[----:B------:R-:W-:Y:S02]  /*02c0*/  IABS R10, R5 ;  /* 0x00000005000a7213 */ /* 0x000fe40000000000 */
[----:B------:R-:W-:-:S03]  /*02d0*/  ISETP.NE.U32.AND P2, PT, R7, RZ, PT ;  /* 0x000000ff0700720c */ /* 0x000fc60003f45070 */
[----:B------:R-:W2:Y:S08]  /*02e0*/  I2F.RP R8, R10 ;  /* 0x0000000a00087306 */ /* 0x000eb00000209400 */
[----:B0-----:R-:W0:Y:S01]  /*02f0*/  MUFU.RCP R4, R4 ;  /* 0x0000000400047308 */ /* 0x001e220000001000 */
[----:B-1----:R-:W-:-:S07]  /*0300*/  UISETP.GE.AND UP0, UPT, UR4, 0x1, UPT ;  /* 0x000000010400788c */ /* 0x002fce000bf06270 */
[----:B--2---:R-:W-:Y:S01]  /*0310*/  MUFU.RCP R8, R8 ;  /* 0x0000000800087308 */ /* 0x004fe20000001000 */
[----:B0-----:R-:W-:-:S07]  /*0320*/  IADD3 R2, PT, PT, R4, 0xffffffe, RZ ;  /* 0x0ffffffe04027810 */ /* 0x001fce0007ffe0ff */
[----:B------:R0:W1:Y:S02]  /*0330*/  F2I.FTZ.U32.TRUNC.NTZ R3, R2 ;  /* 0x0000000200037305 */ /* 0x000064000021f000 */
[----:B0-----:R-:W-:Y:S02]  /*0340*/  IMAD.MOV.U32 R2, RZ, RZ, RZ ;  /* 0x000000ffff027224 */ /* 0x001fe400078e00ff */
[----:B-1----:R-:W-:-:S04]  /*0350*/  IMAD R9, R9, R3, RZ ;  /* 0x0000000309097224 */ /* 0x002fc800078e02ff */
[----:B------:R-:W-:-:S06]  /*0360*/  IMAD.HI.U32 R3, R3, R9, R2 ;  /* 0x0000000903037227 */ /* 0x000fcc00078e0002 */
[----:B------:R-:W-:-:S05]  /*0370*/  IMAD.HI.U32 R6, R3, R0, RZ ;  /* 0x0000000003067227 */ /* 0x000fca00078e00ff */
[----:B------:R-:W-:-:S05]  /*0380*/  IADD3 R3, PT, PT, -R6, RZ, RZ ;  /* 0x000000ff06037210 */ /* 0x000fca0007ffe1ff */
[----:B------:R-:W-:Y:S02]  /*0390*/  IMAD R2, R7, R3, R0 ;  /* 0x0000000307027224 */ /* 0x000fe400078e0200 */
[----:B------:R-:W-:-:S03]  /*03a0*/  VIADD R3, R8, 0xffffffe ;  /* 0x0ffffffe08037836 */ /* 0x000fc60000000000 */
[----:B------:R-:W-:-:S03]  /*03b0*/  ISETP.GE.U32.AND P0, PT, R2, R7, PT ;  /* 0x000000070200720c */ /* 0x000fc60003f06070 */
[----:B------:R-:W0:Y:S10]  /*03c0*/  F2I.FTZ.U32.TRUNC.NTZ R3, R3 ;  /* 0x0000000300037305 */ /* 0x000e34000021f000 */
[----:B------:R-:W-:-:S04]  /*03d0*/  @P0 IADD3 R2, PT, PT, -R7, R2, RZ ;  /* 0x0000000207020210 */ /* 0x000fc80007ffe1ff */
[----:B------:R-:W-:Y:S01]  /*03e0*/  ISETP.GE.U32.AND P1, PT, R2, R7, PT ;  /* 0x000000070200720c */ /* 0x000fe20003f26070 */
[----:B0-----:R-:W-:-:S04]  /*03f0*/  IMAD.MOV R9, RZ, RZ, -R3 ;  /* 0x000000ffff097224 */ /* 0x001fc800078e0a03 */
[----:B------:R-:W-:-:S08]  /*0400*/  IMAD R9, R9, R10, RZ ;  /* 0x0000000a09097224 */ /* 0x000fd000078e02ff */
[----:B------:R-:W-:Y:S02]  /*0410*/  @P1 IADD3 R2, PT, PT, -R7, R2, RZ ;  /* 0x0000000207021210 */ /* 0x000fe40007ffe1ff */
[----:B------:R-:W-:-:S04]  /*0420*/  LOP3.LUT R7, RZ, R7, RZ, 0x33, !PT ;  /* 0x00000007ff077212 */ /* 0x000fc800078e33ff */
[----:B------:R-:W-:Y:S01]  /*0430*/  SEL R8, R7, R2, !P2 ;  /* 0x0000000207087207 */ /* 0x000fe20005000000 */
[----:B------:R-:W-:-:S03]  /*0440*/  IMAD.MOV.U32 R2, RZ, RZ, RZ ;  /* 0x000000ffff027224 */ /* 0x000fc600078e00ff */
[----:B------:R-:W-:Y:S01]  /*0450*/  IABS R4, R8 ;  /* 0x0000000800047213 */ /* 0x000fe20000000000 */
[----:B------:R-:W-:-:S03]  /*0460*/  IMAD.HI.U32 R2, R3, R9, R2 ;  /* 0x0000000903027227 */ /* 0x000fc600078e0002 */
[----:B------:R-:W-:-:S05]  /*0470*/  MOV R3, R4 ;  /* 0x0000000400037202 */ /* 0x000fca0000000f00 */
[----:B------:R-:W-:-:S04]  /*0480*/  IMAD.HI.U32 R2, R2, R3, RZ ;  /* 0x0000000302027227 */ /* 0x000fc800078e00ff */
[----:B------:R-:W-:-:S04]  /*0490*/  IMAD.MOV R4, RZ, RZ, -R2 ;  /* 0x000000ffff047224 */ /* 0x000fc800078e0a02 */
[----:B------:R-:W-:Y:S02]  /*04a0*/  IMAD R3, R10, R4, R3 ;  /* 0x000000040a037224 */ /* 0x000fe400078e0203 */
[----:B------:R-:W-:-:S03]  /*04b0*/  IMAD.MOV.U32 R4, RZ, RZ, RZ ;  /* 0x000000ffff047224 */ /* 0x000fc600078e00ff */
[----:B------:R-:W-:-:S13]  /*04c0*/  ISETP.GT.U32.AND P5, PT, R10, R3, PT ;  /* 0x000000030a00720c */ /* 0x000fda0003fa4070 */
[-C--:B------:R-:W-:Y:S01]  /*04d0*/  @!P5 IADD3 R3, PT, PT, R3, -R10.reuse, RZ ;  /* 0x8000000a0303d210 */ /* 0x080fe20007ffe0ff */
[----:B------:R-:W-:Y:S01]  /*04e0*/  @!P5 VIADD R2, R2, 0x1 ;  /* 0x000000010202d836 */ /* 0x000fe20000000000 */
[----:B------:R-:W-:Y:S02]  /*04f0*/  ISETP.NE.AND P5, PT, R5, RZ, PT ;  /* 0x000000ff0500720c */ /* 0x000fe40003fa5270 */
[----:B------:R-:W-:Y:S02]  /*0500*/  ISETP.GE.U32.AND P3, PT, R3, R10, PT ;  /* 0x0000000a0300720c */ /* 0x000fe40003f66070 */
[----:B------:R-:W-:-:S04]  /*0510*/  LOP3.LUT R3, R8, R5, RZ, 0x3c, !PT ;  /* 0x0000000508037212 */ /* 0x000fc800078e3cff */
[----:B------:R-:W-:-:S07]  /*0520*/  ISETP.GE.AND P4, PT, R3, RZ, PT ;  /* 0x000000ff0300720c */ /* 0x000fce0003f86270 */
[----:B------:R-:W-:-:S06]  /*0530*/  @P3 IADD3 R2, PT, PT, R2, 0x1, RZ ;  /* 0x0000000102023810 */ /* 0x000fcc0007ffe0ff */
[----:B------:R-:W-:Y:S01]  /*0540*/  @!P4 IMAD.MOV R2, RZ, RZ, -R2 ;  /* 0x000000ffff02c224 */ /* 0x000fe200078e0a02 */
[----:B------:R-:W-:-:S04]  /*0550*/  @!P5 LOP3.LUT R2, RZ, R5, RZ, 0x33, !PT ;  /* 0x00000005ff02d212 */ /* 0x000fc800078e33ff */
[----:B------:R-:W-:-:S05]  /*0560*/  IADD3 R3, PT, PT, -R2, RZ, RZ ;  /* 0x000000ff02037210 */ /* 0x000fca0007ffe1ff */
[----:B------:R-:W-:Y:S02]  /*0570*/  IMAD R5, R5, R3, R8 ;  /* 0x0000000305057224 */ /* 0x000fe400078e0208 */
[----:B------:R-:W-:Y:S01]  /*0580*/  HFMA2 R3, -RZ, RZ, 0, 0 ;  /* 0x00000000ff037431 */ /* 0x000fe200000001ff */
[----:B------:R-:W-:Y:S06]  /*0590*/  BRA.U !UP0, `(.L_x_4) ;  /* 0x0000001108dc7547 */ /* 0x000fec000b800000 */
[----:B------:R-:W0:Y:S01]  /*05a0*/  LDCU UR5, c[0x0][0x3a8] ;  /* 0x00007500ff0577ac */ /* 0x000e220008000800 */
[----:B------:R-:W1:Y:S01]  /*05b0*/  LDCU UR4, c[0x0][0x3a4] ;  /* 0x00007480ff0477ac */ /* 0x000e620008000800 */
[----:B0-----:R-:W-:Y:S02]  /*05c0*/  ULEA.HI UR5, UR5, UR5, URZ, 0x1 ;  /* 0x0000000505057291 */ /* 0x001fe4000f8f08ff */
[----:B-1----:R-:W-:Y:S02]  /*05d0*/  ULEA.HI UR4, UR4, UR4, URZ, 0x1 ;  /* 0x0000000404047291 */ /* 0x002fe4000f8f08ff */
[----:B------:R-:W-:Y:S02]  /*05e0*/  USHF.R.S32.HI UR6, URZ, 0x1, UR5 ;  /* 0x00000001ff067899 */ /* 0x000fe40008011405 */
[----:B------:R-:W-:Y:S02]  /*05f0*/  USHF.R.S32.HI UR5, URZ, 0x1, UR4 ;  /* 0x00000001ff057899 */ /* 0x000fe40008011404 */
[----:B------:R-:W-:-:S02]  /*0600*/  UIADD3 UR4, UPT, UPT, -UR6, URZ, URZ ;  /* 0x000000ff06047290 */ /* 0x000fc4000fffe1ff */
[----:B------:R-:W-:Y:S02]  /*0610*/  UIADD3 UR7, UPT, UPT, -UR5, URZ, URZ ;  /* 0x000000ff05077290 */ /* 0x000fe4000fffe1ff */
[----:B------:R-:W-:-:S04]  /*0620*/  UISETP.GE.AND UP0, UPT, UR6, UR4, UPT ;  /* 0x000000040600728c */ /* 0x000fc8000bf06270 */
[----:B------:R-:W-:-:S09]  /*0630*/  UISETP.GT.OR UP0, UPT, UR7, UR5, !UP0 ;  /* 0x000000050700728c */ /* 0x000fd2000c704670 */
[----:B------:R-:W-:Y:S05]  /*0640*/  BRA.U UP0, `(.L_x_4) ;  /* 0x0000001100b07547 */ /* 0x000fea000b800000 */
[----:B------:R-:W-:Y:S01]  /*0650*/  @P0 VIADD R6, R6, 0x1 ;  /* 0x0000000106060836 */ /* 0x000fe20000000000 */
[----:B------:R-:W-:Y:S01]  /*0660*/  MOV R3, RZ ;  /* 0x000000ff00037202 */ /* 0x000fe20000000f00 */
[----:B------:R-:W-:Y:S01]  /*0670*/  IMAD.MOV.U32 R4, RZ, RZ, RZ ;  /* 0x000000ffff047224 */ /* 0x000fe200078e00ff */
[----:B------:R-:W-:Y:S02]  /*0680*/  UMOV UR4, URZ ;  /* 0x000000ff00047c82 */ /* 0x000fe40008000000 */
[----:B------:R-:W-:-:S04]  /*0690*/  @P1 IADD3 R6, PT, PT, R6, 0x1, RZ ;  /* 0x0000000106061810 */ /* 0x000fc80007ffe0ff */
[----:B------:R-:W-:-:S07]  /*06a0*/  SEL R7, R7, R6, !P2 ;  /* 0x0000000607077207 */ /* 0x000fce0005000000 */
.L_x_12:
[----:B------:R-:W0:Y:S01]  /*06b0*/  LDC.64 R8, c[0x0][0x3a0] ;  /* 0x0000e800ff087b82 */ /* 0x000e220000000a00 */
[----:B------:R-:W-:Y:S01]  /*06c0*/  UIADD3 UR7, UPT, UPT, -UR5, URZ, URZ ;  /* 0x000000ff05077290 */ /* 0x000fe2000fffe1ff */
[----:B0-----:R-:W-:-:S04]  /*06d0*/  IMAD R6, R7, R8, UR4 ;  /* 0x0000000407067e24 */ /* 0x001fc8000f8e0208 */
[----:B------:R-:W-:-:S07]  /*06e0*/  IMAD R6, R6, R9, UR5 ;  /* 0x0000000506067e24 */ /* 0x000fce000f8e0209 */
.L_x_11:
[----:B------:R-:W0:Y:S01]  /*06f0*/  LDCU.64 UR8, c[0x0][0x398] ;  /* 0x00007300ff0877ac */ /* 0x000e220008000a00 */
[----:B------:R-:W1:Y:S01]  /*0700*/  LDC R8, c[0x0][0x3a8] ;  /* 0x0000ea00ff087b82 */ /* 0x000e620000000800 */
[----:B------:R-:W-:Y:S01]  /*0710*/  VIADD R9, R2, UR7 ;  /* 0x0000000702097c36 */ /* 0x000fe20008000000 */
[----:B------:R-:W-:Y:S01]  /*0720*/  IADD3 R23, PT, PT, R6, UR7, RZ ;  /* 0x0000000706177c10 */ /* 0x000fe2000fffe0ff */
[----:B------:R-:W2:Y:S01]  /*0730*/  LDCU.64 UR10, c[0x0][0x398] ;  /* 0x00007300ff0a77ac */ /* 0x000ea20008000a00 */
[----:B------:R-:W-:Y:S02]  /*0740*/  UIADD3 UR14, UPT, UPT, -UR6, URZ, URZ ;  /* 0x000000ff060e7290 */ /* 0x000fe4000fffe1ff */
[----:B0-----:R-:W-:Y:S02]  /*0750*/  UIMAD UR8, UR9, UR8, URZ ;  /* 0x00000008090872a4 */ /* 0x001fe4000f8e02ff */
[----:B------:R-:W-:Y:S01]  /*0760*/  UIADD3 UR9, UPT, UPT, UR6, UR6, URZ ;  /* 0x0000000606097290 */ /* 0x000fe2000fffe0ff */
[C---:B--2---:R-:W-:Y:S01]  /*0770*/  ISETP.GE.AND P0, PT, R9.reuse, UR10, PT ;  /* 0x0000000a09007c0c */ /* 0x044fe2000bf06270 */
[----:B------:R-:W-:Y:S01]  /*0780*/  UIMAD UR8, UR8, UR4, URZ ;  /* 0x00000004080872a4 */ /* 0x000fe2000f8e02ff */
[----:B------:R-:W-:Y:S01]  /*0790*/  IMAD.U32 R22, RZ, RZ, UR11 ;  /* 0x0000000bff167e24 */ /* 0x000fe2000f8e00ff */
[----:B------:R-:W-:Y:S01]  /*07a0*/  UISETP.GE.U32.AND UP0, UPT, UR9, 0x7, UPT ;  /* 0x000000070900788c */ /* 0x000fe2000bf06070 */
[----:B------:R-:W-:Y:S01]  /*07b0*/  ISETP.GT.AND P0, PT, R9, -0x1, !P0 ;  /* 0xffffffff0900780c */ /* 0x000fe20004704270 */
[----:B-1----:R-:W-:-:S02]  /*07c0*/  IMAD R23, R23, R8, UR6 ;  /* 0x0000000617177e24 */ /* 0x002fc4000f8e0208 */
[----:B------:R-:W-:Y:S01]  /*07d0*/  IMAD R24, R9, R22, UR8 ;  /* 0x0000000809187e24 */ /* 0x000fe2000f8e0216 */
[----:B------:R-:W-:-:S04]  /*07e0*/  UMOV UR8, UR14 ;  /* 0x0000000e00087c82 */ /* 0x000fc80008000000 */
[----:B------:R-:W-:Y:S05]  /*07f0*/  BRA.U !UP0, `(.L_x_5) ;  /* 0x0000000908047547 */ /* 0x000fea000b800000 */
[----:B------:R-:W0:Y:S01]  /*0800*/  LDC R11, c[0x0][0x398] ;  /* 0x0000e600ff0b7b82 */ /* 0x000e220000000800 */
[----:B------:R-:W-:Y:S02]  /*0810*/  UIADD3 UR11, UPT, UPT, UR6, 0x1, UR6 ;  /* 0x00000001060b7890 */ /* 0x000fe4000fffe006 */
[----:B------:R-:W-:Y:S01]  /*0820*/  IADD3 R25, PT, PT, R5, -UR6, RZ ;  /* 0x8000000605197c10 */ /* 0x000fe2000fffe0ff */
[----:B------:R-:W-:Y:S01]  /*0830*/  UMOV UR9, 0x400 ;  /* 0x0000040000097882 */ /* 0x000fe20000000000 */
[----:B------:R-:W-:Y:S02]  /*0840*/  UIADD3 UR8, UPT, UPT, -UR6, 0x3, URZ ;  /* 0x0000000306087890 */ /* 0x000fe4000fffe1ff */
[----:B------:R-:W-:Y:S01]  /*0850*/  ULOP3.LUT UR15, UR11, 0xfffffff8, URZ, 0xc0, !UPT ;  /* 0xfffffff80b0f7892 */ /* 0x000fe2000f8ec0ff */
[----:B------:R-:W1:Y:S08]  /*0860*/  S2UR UR10, SR_CgaCtaId ;  /* 0x00000000000a79c3 */ /* 0x000e700000008800 */
[----:B------:R-:W2:Y:S01]  /*0870*/  LDC.64 R8, c[0x0][0x380] ;  /* 0x0000e000ff087b82 */ /* 0x000ea20000000a00 */
[----:B0-----:R-:W-:-:S04]  /*0880*/  IMAD R11, R11, UR4, R2 ;  /* 0x000000040b0b7c24 */ /* 0x001fc8000f8e0202 */
[----:B------:R-:W-:-:S04]  /*0890*/  VIADD R27, R11, UR7 ;  /* 0x000000070b1b7c36 */ /* 0x000fc80008000000 */
[----:B------:R-:W-:Y:S01]  /*08a0*/  IMAD R27, R27, R22, R25 ;  /* 0x000000161b1b7224 */ /* 0x000fe200078e0219 */
[----:B-1----:R-:W-:Y:S02]  /*08b0*/  ULEA UR11, UR10, UR9, 0x18 ;  /* 0x000000090a0b7291 */ /* 0x002fe4000f8ec0ff */
[----:B------:R-:W-:Y:S01]  /*08c0*/  UIADD3 UR9, UPT, UPT, -UR15, URZ, URZ ;  /* 0x000000ff0f097290 */ /* 0x000fe2000fffe1ff */
[----:B------:R-:W-:-:S11]  /*08d0*/  UMOV UR10, UR14 ;  /* 0x0000000e000a7c82 */ /* 0x000fd60008000000 */
.L_x_6:
[----:B------:R-:W0:Y:S01]  /*08e0*/  LDC R22, c[0x0][0x39c] ;  /* 0x0000e700ff167b82 */ /* 0x000e220000000800 */
[----:B--2---:R-:W-:Y:S01]  /*08f0*/  IMAD.WIDE R10, R27, 0x8, R8 ;  /* 0x000000081b0a7825 */ /* 0x004fe200078e0208 */
[----:B0-----:R-:W-:-:S04]  /*0900*/  ISETP.GE.AND P3, PT, R25, R22, PT ;  /* 0x000000161900720c */ /* 0x001fc80003f66270 */
[----:B------:R-:W-:-:S04]  /*0910*/  ISETP.GT.AND P3, PT, R25, -0x1, !P3 ;  /* 0xffffffff1900780c */ /* 0x000fc80005f64270 */
[----:B------:R-:W-:-:S13]  /*0920*/  PLOP3.LUT P3, PT, P0, P3, PT, 0x80, 0x8 ;  /* 0x000000000008781c */ /* 0x000fda0000767070 */
[----:B------:R-:W2:Y:S01]  /*0930*/  @P3 LDG.E.64 R12, desc[UR12][R10.64] ;  /* 0x0000000c0a0c3981 */ /* 0x000ea2000c1e1b00 */
[----:B------:R-:W-:-:S04]  /*0940*/  IADD3 R15, PT, PT, R25, 0x1, RZ ;  /* 0x00000001190f7810 */ /* 0x000fc80007ffe0ff */
[----:B------:R-:W-:-:S04]  /*0950*/  ISETP.GE.AND P2, PT, R15, R22, PT ;  /* 0x000000160f00720c */ /* 0x000fc80003f46270 */
[----:B------:R-:W-:-:S04]  /*0960*/  ISETP.GT.AND P2, PT, R15, -0x1, !P2 ;  /* 0xffffffff0f00780c */ /* 0x000fc80005744270 */
[----:B------:R-:W-:-:S13]  /*0970*/  PLOP3.LUT P2, PT, P0, P2, PT, 0x80, 0x8 ;  /* 0x000000000008781c */ /* 0x000fda0000745070 */
[----:B------:R-:W3:Y:S01]  /*0980*/  @P2 LDG.E.64 R14, desc[UR12][R10.64+0x8] ;  /* 0x0000080c0a0e2981 */ /* 0x000ee2000c1e1b00 */
[----:B------:R-:W-:-:S05]  /*0990*/  VIADD R17, R25, 0x2 ;  /* 0x0000000219117836 */ /* 0x000fca0000000000 */
[----:B------:R-:W-:-:S04]  /*09a0*/  ISETP.GE.AND P1, PT, R17, R22, PT ;  /* 0x000000161100720c */ /* 0x000fc80003f26270 */
[----:B------:R-:W-:-:S04]  /*09b0*/  ISETP.GT.AND P1, PT, R17, -0x1, !P1 ;  /* 0xffffffff1100780c */ /* 0x000fc80004f24270 */
[----:B------:R-:W-:-:S13]  /*09c0*/  PLOP3.LUT P1, PT, P0, P1, PT, 0x80, 0x8 ;  /* 0x000000000008781c */ /* 0x000fda0000723070 */
[----:B------:R-:W4:Y:S01]  /*09d0*/  @P1 LDG.E.64 R16, desc[UR12][R10.64+0x10] ;  /* 0x0000100c0a101981 */ /* 0x000f22000c1e1b00 */
[----:B------:R-:W-:Y:S01]  /*09e0*/  IADD3 R26, PT, PT, R23, UR10, RZ ;  /* 0x0000000a171a7c10 */ /* 0x000fe2000fffe0ff */
[----:B------:R-:W-:Y:S01]  /*09f0*/  @P3 IMAD.MOV.U32 R20, RZ, RZ, R4 ;  /* 0x000000ffff143224 */ /* 0x000fe200078e0004 */
[----:B------:R-:W-:Y:S02]  /*0a00*/  @P3 MOV R21, R3 ;  /* 0x0000000300153202 */ /* 0x000fe40000000f00 */
[----:B------:R-:W-:-:S05]  /*0a10*/  LEA R26, R26, UR11, 0x3 ;  /* 0x0000000b1a1a7c11 */ /* 0x000fca000f8e18ff */
[----:B------:R-:W2:Y:S02]  /*0a20*/  @P3 LDS.64 R18, [R26] ;  /* 0x000000001a123984 */ /* 0x000ea40000000a00 */
[----:B--2---:R-:W-:Y:S02]  /*0a30*/  @P3 IMAD R19, R19, R12, RZ ;  /* 0x0000000c13133224 */ /* 0x004fe400078e02ff */
[----:B------:R-:W-:-:S04]  /*0a40*/  @P3 IMAD.WIDE.U32 R20, R12, R18, R20 ;  /* 0x000000120c143225 */ /* 0x000fc800078e0014 */
[----:B------:R-:W-:Y:S01]  /*0a50*/  @P3 IMAD R19, R13, R18, R19 ;  /* 0x000000120d133224 */ /* 0x000fe200078e0213 */
[----:B------:R-:W-:Y:S01]  /*0a60*/  @P3 MOV R4, R20 ;  /* 0x0000001400043202 */ /* 0x000fe20000000f00 */
[----:B------:R-:W3:Y:S02]  /*0a70*/  @P2 LDS.64 R12, [R26+0x8] ;  /* 0x000008001a0c2984 */ /* 0x000ee40000000a00 */
[----:B------:R-:W-:Y:S02]  /*0a80*/  @P3 IMAD.IADD R3, R21, 0x1, R19 ;  /* 0x0000000115033824 */ /* 0x000fe400078e0213 */
[----:B------:R-:W-:Y:S01]  /*0a90*/  @P2 IMAD.MOV.U32 R18, RZ, RZ, R4 ;  /* 0x000000ffff122224 */ /* 0x000fe200078e0004 */
[----:B------:R-:W4:Y:S02]  /*0aa0*/  @P1 LDS.64 R20, [R26+0x10] ;  /* 0x000010001a141984 */ /* 0x000f240000000a00 */
[----:B------:R-:W-:Y:S01]  /*0ab0*/  @P2 MOV R19, R3 ;  /* 0x0000000300132202 */ /* 0x000fe20000000f00 */
[----:B---3--:R-:W-:-:S04]  /*0ac0*/  @P2 IMAD R13, R13, R14, RZ ;  /* 0x0000000e0d0d2224 */ /* 0x008fc800078e02ff */
[-C--:B------:R-:W-:Y:S02]  /*0ad0*/  @P2 IMAD R15, R15, R12.reuse, R13 ;  /* 0x0000000c0f0f2224 */ /* 0x080fe400078e020d */
[----:B------:R-:W-:-:S04]  /*0ae0*/  @P2 IMAD.WIDE.U32 R12, R14, R12, R18 ;  /* 0x0000000c0e0c2225 */ /* 0x000fc800078e0012 */
[----:B------:R-:W-:-:S05]  /*0af0*/  VIADD R19, R25, 0x3 ;  /* 0x0000000319137836 */ /* 0x000fca0000000000 */
[----:B------:R-:W-:-:S04]  /*0b00*/  ISETP.GE.AND P3, PT, R19, R22, PT ;  /* 0x000000161300720c */ /* 0x000fc80003f66270 */
[----:B------:R-:W-:-:S04]  /*0b10*/  ISETP.GT.AND P3, PT, R19, -0x1, !P3 ;  /* 0xffffffff1300780c */ /* 0x000fc80005f64270 */
[----:B------:R-:W-:Y:S01]  /*0b20*/  PLOP3.LUT P3, PT, P0, P3, PT, 0x80, 0x8 ;  /* 0x000000000008781c */ /* 0x000fe20000767070 */
[----:B------:R-:W-:Y:S01]  /*0b30*/  @P2 IMAD.MOV.U32 R4, RZ, RZ, R12 ;  /* 0x000000ffff042224 */ /* 0x000fe200078e000c */
[----:B------:R-:W-:-:S11]  /*0b40*/  @P2 IADD3 R3, PT, PT, R13, R15, RZ ;  /* 0x0000000f0d032210 */ /* 0x000fd60007ffe0ff */
[----:B------:R-:W2:Y:S01]  /*0b50*/  @P3 LDG.E.64 R18, desc[UR12][R10.64+0x18] ;  /* 0x0000180c0a123981 */ /* 0x000ea2000c1e1b00 */
[----:B----4-:R-:W-:Y:S01]  /*0b60*/  @P1 IMAD R15, R21, R16, RZ ;  /* 0x00000010150f1224 */ /* 0x010fe200078e02ff */
[----:B------:R-:W-:Y:S01]  /*0b70*/  @P1 MOV R12, R4 ;  /* 0x00000004000c1202 */ /* 0x000fe20000000f00 */
[----:B------:R-:W-:Y:S02]  /*0b80*/  @P1 IMAD.MOV.U32 R13, RZ, RZ, R3 ;  /* 0x000000ffff0d1224 */ /* 0x000fe400078e0003 */
[-C--:B------:R-:W-:Y:S02]  /*0b90*/  @P1 IMAD R15, R17, R20.reuse, R15 ;  /* 0x00000014110f1224 */ /* 0x080fe400078e020f */
[----:B------:R-:W-:Y:S01]  /*0ba0*/  @P1 IMAD.WIDE.U32 R16, R16, R20, R12 ;  /* 0x0000001410101225 */ /* 0x000fe200078e000c */
        /* <DEDUP_REMOVED lines=10> */
[----:B------:R-:W-:Y:S01]  /*0c50*/  @P1 IADD3 R3, PT, PT, R17, R15, RZ ;  /* 0x0000000f11031210 */ /* 0x000fe20007ffe0ff */
[----:B------:R-:W-:Y:S02]  /*0c60*/  @P1 IMAD.MOV.U32 R4, RZ, RZ, R16 ;  /* 0x000000ffff041224 */ /* 0x000fe400078e0010 */
[----:B------:R-:W2:Y:S02]  /*0c70*/  @P3 LDS.64 R16, [R26+0x18] ;  /* 0x000018001a103984 */ /* 0x000ea40000000a00 */
[----:B------:R-:W-:Y:S01]  /*0c80*/  @P3 IMAD.MOV.U32 R15, RZ, RZ, R3 ;  /* 0x000000ffff0f3224 */ /* 0x000fe200078e0003 */
[----:B------:R-:W-:Y:S01]  /*0c90*/  @P3 MOV R14, R4 ;  /* 0x00000004000e3202 */ /* 0x000fe20000000f00 */
[----:B--2---:R-:W-:-:S04]  /*0ca0*/  @P3 IMAD R17, R17, R18, RZ ;  /* 0x0000001211113224 */ /* 0x004fc800078e02ff */
[-C--:B------:R-:W-:Y:S02]  /*0cb0*/  @P3 IMAD R17, R19, R16.reuse, R17 ;  /* 0x0000001013113224 */ /* 0x080fe400078e0211 */
[----:B------:R-:W-:Y:S02]  /*0cc0*/  @P3 IMAD.WIDE.U32 R18, R18, R16, R14 ;  /* 0x0000001012123225 */ /* 0x000fe400078e000e */
[----:B------:R-:W3:Y:S02]  /*0cd0*/  @P2 LDS.64 R14, [R26+0x20] ;  /* 0x000020001a0e2984 */ /* 0x000ee40000000a00 */
[----:B------:R-:W-:Y:S01]  /*0ce0*/  @P3 IMAD.MOV.U32 R4, RZ, RZ, R18 ;  /* 0x000000ffff043224 */ /* 0x000fe200078e0012 */
[----:B------:R-:W-:-:S04]  /*0cf0*/  @P3 IADD3 R3, PT, PT, R19, R17, RZ ;  /* 0x0000001113033210 */ /* 0x000fc80007ffe0ff */
[----:B------:R-:W-:Y:S01]  /*0d00*/  @P2 MOV R16, R4 ;  /* 0x0000000400102202 */ /* 0x000fe20000000f00 */
[----:B------:R-:W-:Y:S02]  /*0d10*/  @P2 IMAD.MOV.U32 R17, RZ, RZ, R3 ;  /* 0x000000ffff112224 */ /* 0x000fe400078e0003 */
[----:B---3--:R-:W-:-:S04]  /*0d20*/  @P2 IMAD R19, R15, R20, RZ ;  /* 0x000000140f132224 */ /* 0x008fc800078e02ff */
[-C--:B------:R-:W-:Y:S01]  /*0d30*/  @P2 IMAD R19, R21, R14.reuse, R19 ;  /* 0x0000000e15132224 */ /* 0x080fe200078e0213 */
[----:B------:R-:W-:Y:S01]  /*0d40*/  IADD3 R21, PT, PT, R25, 0x6, RZ ;  /* 0x0000000619157810 */ /* 0x000fe20007ffe0ff */
[----:B------:R-:W-:Y:S02]  /*0d50*/  @P2 IMAD.WIDE.U32 R14, R20, R14, R16 ;  /* 0x0000000e140e2225 */ /* 0x000fe400078e0010 */
[----:B------:R-:W4:Y:S01]  /*0d60*/  @P4 LDS.64 R16, [R26+0x28] ;  /* 0x000028001a104984 */ /* 0x000f220000000a00 */
[----:B------:R-:W-:Y:S01]  /*0d70*/  ISETP.GE.AND P1, PT, R21, R22, PT ;  /* 0x000000161500720c */ /* 0x000fe20003f26270 */
[----:B------:R-:W-:Y:S01]  /*0d80*/  @P2 IMAD.MOV.U32 R4, RZ, RZ, R14 ;  /* 0x000000ffff042224 */ /* 0x000fe200078e000e */
[----:B------:R-:W-:Y:S02]  /*0d90*/  @P2 IADD3 R3, PT, PT, R15, R19, RZ ;  /* 0x000000130f032210 */ /* 0x000fe40007ffe0ff */
[----:B------:R-:W-:Y:S01]  /*0da0*/  ISETP.GT.AND P1, PT, R21, -0x1, !P1 ;  /* 0xffffffff1500780c */ /* 0x000fe20004f24270 */
[----:B------:R-:W-:Y:S01]  /*0db0*/  VIADD R21, R25, 0x7 ;  /* 0x0000000719157836 */ /* 0x000fe20000000000 */
[----:B------:R-:W-:Y:S01]  /*0dc0*/  @P4 MOV R14, R4 ;  /* 0x00000004000e4202 */ /* 0x000fe20000000f00 */
[----:B------:R-:W-:Y:S01]  /*0dd0*/  @P4 IMAD.MOV.U32 R15, RZ, RZ, R3 ;  /* 0x000000ffff0f4224 */ /* 0x000fe200078e0003 */
[----:B------:R-:W-:-:S02]  /*0de0*/  PLOP3.LUT P1, PT, P0, P1, PT, 0x80, 0x8 ;  /* 0x000000000008781c */ /* 0x000fc40000723070 */
[----:B------:R-:W-:-:S04]  /*0df0*/  ISETP.GE.AND P3, PT, R21, R22, PT ;  /* 0x000000161500720c */ /* 0x000fc80003f66270 */
[----:B------:R-:W-:-:S04]  /*0e00*/  ISETP.GT.AND P3, PT, R21, -0x1, !P3 ;  /* 0xffffffff1500780c */ /* 0x000fc80005f64270 */
[----:B------:R-:W-:-:S03]  /*0e10*/  PLOP3.LUT P3, PT, P0, P3, PT, 0x80, 0x8 ;  /* 0x000000000008781c */ /* 0x000fc60000767070 */
[----:B------:R-:W-:Y:S10]  /*0e20*/  @P1 LDS.64 R20, [R26+0x30] ;  /* 0x000030001a141984 */ /* 0x000ff40000000a00 */
[----:B------:R-:W2:Y:S04]  /*0e30*/  @P3 LDG.E.64 R18, desc[UR12][R10.64+0x38] ;  /* 0x0000380c0a123981 */ /* 0x000ea8000c1e1b00 */
[----:B------:R-:W2:Y:S01]  /*0e40*/  @P3 LDS.64 R28, [R26+0x38] ;  /* 0x000038001a1c3984 */ /* 0x000ea20000000a00 */
[----:B----4-:R-:W-:-:S04]  /*0e50*/  @P4 IMAD R17, R17, R12, RZ ;  /* 0x0000000c11114224 */ /* 0x010fc800078e02ff */
[-C--:B------:R-:W-:Y:S02]  /*0e60*/  @P4 IMAD R17, R13, R16.reuse, R17 ;  /* 0x000000100d114224 */ /* 0x080fe400078e0211 */
[----:B------:R-:W-:Y:S02]  /*0e70*/  @P4 IMAD.WIDE.U32 R12, R12, R16, R14 ;  /* 0x000000100c0c4225 */ /* 0x000fe400078e000e */
[----:B------:R0:W3:Y:S02]  /*0e80*/  @P1 LDG.E.64 R14, desc[UR12][R10.64+0x30] ;  /* 0x0000300c0a0e1981 */ /* 0x0000e4000c1e1b00 */
[----:B------:R-:W-:Y:S01]  /*0e90*/  @P4 IMAD.MOV.U32 R4, RZ, RZ, R12 ;  /* 0x000000ffff044224 */ /* 0x000fe200078e000c */
[----:B------:R-:W-:-:S04]  /*0ea0*/  @P4 IADD3 R3, PT, PT, R13, R17, RZ ;  /* 0x000000110d034210 */ /* 0x000fc80007ffe0ff */
[----:B0-----:R-:W-:Y:S01]  /*0eb0*/  @P1 MOV R10, R4 ;  /* 0x00000004000a1202 */ /* 0x001fe20000000f00 */
[----:B------:R-:W-:Y:S01]  /*0ec0*/  @P1 IMAD.MOV.U32 R11, RZ, RZ, R3 ;  /* 0x000000ffff0b1224 */ /* 0x000fe200078e0003 */
[----:B------:R-:W-:-:S04]  /*0ed0*/  UIADD3 UR9, UPT, UPT, UR9, 0x8, URZ ;  /* 0x0000000809097890 */ /* 0x000fc8000fffe0ff */
[----:B------:R-:W-:Y:S01]  /*0ee0*/  UISETP.NE.AND UP0, UPT, UR9, URZ, UPT ;  /* 0x000000ff0900728c */ /* 0x000fe2000bf05270 */
[----:B------:R-:W-:Y:S01]  /*0ef0*/  IADD3 R27, PT, PT, R27, 0x8, RZ ;  /* 0x000000081b1b7810 */ /* 0x000fe20007ffe0ff */
[----:B------:R-:W-:Y:S01]  /*0f00*/  VIADD R25, R25, 0x8 ;  /* 0x0000000819197836 */ /* 0x000fe20000000000 */
[----:B------:R-:W-:Y:S02]  /*0f10*/  UIADD3 UR8, UPT, UPT, UR8, 0x8, URZ ;  /* 0x0000000808087890 */ /* 0x000fe4000fffe0ff */
[----:B------:R-:W-:Y:S01]  /*0f20*/  UIADD3 UR10, UPT, UPT, UR10, 0x8, URZ ;  /* 0x000000080a0a7890 */ /* 0x000fe2000fffe0ff */
[----:B--2---:R-:W-:Y:S02]  /*0f30*/  @P3 IMAD R17, R29, R18, RZ ;  /* 0x000000121d113224 */ /* 0x004fe400078e02ff */
[----:B---3--:R-:W-:-:S04]  /*0f40*/  @P1 IMAD R13, R21, R14, RZ ;  /* 0x0000000e150d1224 */ /* 0x008fc800078e02ff */
[-C--:B------:R-:W-:Y:S02]  /*0f50*/  @P1 IMAD R13, R15, R20.reuse, R13 ;  /* 0x000000140f0d1224 */ /* 0x080fe400078e020d */
[----:B------:R-:W-:-:S04]  /*0f60*/  @P1 IMAD.WIDE.U32 R14, R14, R20, R10 ;  /* 0x000000140e0e1225 */ /* 0x000fc800078e000a */
[----:B------:R-:W-:Y:S01]  /*0f70*/  @P1 IMAD.MOV.U32 R4, RZ, RZ, R14 ;  /* 0x000000ffff041224 */ /* 0x000fe200078e000e */
[----:B------:R-:W-:-:S04]  /*0f80*/  @P1 IADD3 R3, PT, PT, R15, R13, RZ ;  /* 0x0000000d0f031210 */ /* 0x000fc80007ffe0ff */
[----:B------:R-:W-:Y:S01]  /*0f90*/  @P3 MOV R10, R4 ;  /* 0x00000004000a3202 */ /* 0x000fe20000000f00 */
[----:B------:R-:W-:Y:S02]  /*0fa0*/  @P3 IMAD.MOV.U32 R11, RZ, RZ, R3 ;  /* 0x000000ffff0b3224 */ /* 0x000fe400078e0003 */
[-C--:B------:R-:W-:Y:S02]  /*0fb0*/  @P3 IMAD R17, R19, R28.reuse, R17 ;  /* 0x0000001c13113224 */ /* 0x080fe400078e0211 */
[----:B------:R-:W-:-:S04]  /*0fc0*/  @P3 IMAD.WIDE.U32 R18, R18, R28, R10 ;  /* 0x0000001c12123225 */ /* 0x000fc800078e000a */
[----:B------:R-:W-:Y:S01]  /*0fd0*/  @P3 IMAD.MOV.U32 R4, RZ, RZ, R18 ;  /* 0x000000ffff043224 */ /* 0x000fe200078e0012 */
[----:B------:R-:W-:Y:S01]  /*0fe0*/  @P3 IADD3 R3, PT, PT, R19, R17, RZ ;  /* 0x0000001113033210 */ /* 0x000fe20007ffe0ff */
[----:B------:R-:W-:Y:S06]  /*0ff0*/  BRA.U UP0, `(.L_x_6) ;  /* 0xfffffff900387547 */ /* 0x000fec000b83ffff */
[----:B------:R-:W-:-:S12]  /*1000*/  UIADD3 UR8, UPT, UPT, UR8, -0x3, URZ ;  /* 0xfffffffd08087890 */ /* 0x000fd8000fffe0ff */
.L_x_5:
[----:B------:R-:W-:-:S04]  /*1010*/  UIADD3 UR9, UPT, UPT, UR6, 0x1, UR6 ;  /* 0x0000000106097890 */ /* 0x000fc8000fffe006 */
[----:B------:R-:W-:-:S04]  /*1020*/  ULOP3.LUT UR9, UR9, 0x7, URZ, 0xc0, !UPT ;  /* 0x0000000709097892 */ /* 0x000fc8000f8ec0ff */
[----:B------:R-:W-:-:S09]  /*1030*/  UISETP.NE.AND UP0, UPT, UR9, URZ, UPT ;  /* 0x000000ff0900728c */ /* 0x000fd2000bf05270 */
[----:B------:R-:W-:Y:S05]  /*1040*/  BRA.U !UP0, `(.L_x_7) ;  /* 0x0000000908107547 */ /* 0x000fea000b800000 */
[----:B------:R-:W-:Y:S02]  /*1050*/  UIADD3 UR9, UPT, UPT, UR9, -0x1, URZ ;  /* 0xffffffff09097890 */ /* 0x000fe4000fffe0ff */
[----:B------:R-:W-:Y:S02]  /*1060*/  UIADD3 UR10, UPT, UPT, UR6, 0x1, UR6 ;  /* 0x00000001060a7890 */ /* 0x000fe4000fffe006 */
[----:B------:R-:W-:Y:S02]  /*1070*/  UISETP.GE.U32.AND UP0, UPT, UR9, 0x3, UPT ;  /* 0x000000030900788c */ /* 0x000fe4000bf06070 */
[----:B------:R-:W-:-:S07]  /*1080*/  ULOP3.LUT UP1, UR10, UR10, 0x3, URZ, 0xc0, !UPT ;  /* 0x000000030a0a7892 */ /* 0x000fce000f82c0ff */
[----:B------:R-:W-:Y:S05]  /*1090*/  BRA.U !UP0, `(.L_x_8) ;  /* 0x0000000108f47547 */ /* 0x000fea000b800000 */
[----:B------:R-:W0:Y:S01]  /*10a0*/  LDC.64 R18, c[0x0][0x380] ;  /* 0x0000e000ff127b82 */ /* 0x000e220000000a00 */
[----:B------:R-:W-:-:S04]  /*10b0*/  IADD3 R11, PT, PT, R5, UR8, RZ ;  /* 0x00000008050b7c10 */ /* 0x000fc8000fffe0ff */
[----:B------:R-:W-:Y:S01]  /*10c0*/  ISETP.GE.AND P1, PT, R11, R22, PT ;  /* 0x000000160b00720c */ /* 0x000fe20003f26270 */
[----:B------:R-:W-:-:S03]  /*10d0*/  IMAD.IADD R9, R24, 0x1, R11 ;  /* 0x0000000118097824 */ /* 0x000fc600078e020b */
[----:B------:R-:W-:-:S04]  /*10e0*/  ISETP.GT.AND P1, PT, R11, -0x1, !P1 ;  /* 0xffffffff0b00780c */ /* 0x000fc80004f24270 */
[----:B------:R-:W-:Y:S01]  /*10f0*/  PLOP3.LUT P1, PT, P0, P1, PT, 0x80, 0x8 ;  /* 0x000000000008781c */ /* 0x000fe20000723070 */
[----:B0-----:R-:W-:Y:S01]  /*1100*/  IMAD.WIDE R18, R9, 0x8, R18 ;  /* 0x0000000809127825 */ /* 0x001fe200078e0212 */
[----:B------:R-:W-:-:S11]  /*1110*/  IADD3 R9, PT, PT, R11, 0x1, RZ ;  /* 0x000000010b097810 */ /* 0x000fd60007ffe0ff */
[----:B------:R-:W2:Y:S01]  /*1120*/  @P1 LDG.E.64 R12, desc[UR12][R18.64] ;  /* 0x0000000c120c1981 */ /* 0x000ea2000c1e1b00 */
[----:B------:R-:W-:-:S04]  /*1130*/  ISETP.GE.AND P2, PT, R9, R22, PT ;  /* 0x000000160900720c */ /* 0x000fc80003f46270 */
[----:B------:R-:W-:Y:S01]  /*1140*/  ISETP.GT.AND P2, PT, R9, -0x1, !P2 ;  /* 0xffffffff0900780c */ /* 0x000fe20005744270 */
[----:B------:R-:W-:-:S03]  /*1150*/  VIADD R9, R11, 0x2 ;  /* 0x000000020b097836 */ /* 0x000fc60000000000 */
[----:B------:R-:W-:Y:S02]  /*1160*/  PLOP3.LUT P2, PT, P0, P2, PT, 0x80, 0x8 ;  /* 0x000000000008781c */ /* 0x000fe40000745070 */
[----:B------:R-:W-:-:S04]  /*1170*/  ISETP.GE.AND P3, PT, R9, R22, PT ;  /* 0x000000160900720c */ /* 0x000fc80003f66270 */
[----:B------:R-:W-:Y:S02]  /*1180*/  ISETP.GT.AND P3, PT, R9, -0x1, !P3 ;  /* 0xffffffff0900780c */ /* 0x000fe40005f64270 */
[----:B------:R-:W-:Y:S02]  /*1190*/  IADD3 R9, PT, PT, R11, 0x3, RZ ;  /* 0x000000030b097810 */ /* 0x000fe40007ffe0ff */
[----:B------:R-:W-:-:S03]  /*11a0*/  PLOP3.LUT P3, PT, P0, P3, PT, 0x80, 0x8 ;  /* 0x000000000008781c */ /* 0x000fc60000767070 */
[----:B------:R-:W3:Y:S01]  /*11b0*/  @P2 LDG.E.64 R20, desc[UR12][R18.64+0x8] ;  /* 0x0000080c12142981 */ /* 0x000ee2000c1e1b00 */
[----:B------:R-:W-:-:S04]  /*11c0*/  ISETP.GE.AND P4, PT, R9, R22, PT ;  /* 0x000000160900720c */ /* 0x000fc80003f86270 */
[----:B------:R-:W-:-:S04]  /*11d0*/  ISETP.GT.AND P4, PT, R9, -0x1, !P4 ;  /* 0xffffffff0900780c */ /* 0x000fc80006784270 */
[----:B------:R-:W-:Y:S01]  /*11e0*/  PLOP3.LUT P4, PT, P0, P4, PT, 0x80, 0x8 ;  /* 0x000000000008781c */ /* 0x000fe20000789070 */
[----:B------:R-:W4:-:S12]  /*11f0*/  @P3 LDG.E.64 R16, desc[UR12][R18.64+0x10] ;  /* 0x0000100c12103981 */ /* 0x000f18000c1e1b00 */
[----:B------:R0:W5:Y:S01]  /*1200*/  @P4 LDG.E.64 R8, desc[UR12][R18.64+0x18] ;  /* 0x0000180c12084981 */ /* 0x000162000c1e1b00 */
[----:B------:R-:W1:Y:S01]  /*1210*/  S2UR UR11, SR_CgaCtaId ;  /* 0x00000000000b79c3 */ /* 0x000e620000008800 */
[----:B------:R-:W-:Y:S01]  /*1220*/  UMOV UR9, 0x400 ;  /* 0x0000040000097882 */ /* 0x000fe20000000000 */
[----:B------:R-:W-:Y:S01]  /*1230*/  VIADD R25, R23, UR8 ;  /* 0x0000000817197c36 */ /* 0x000fe20008000000 */
[----:B------:R-:W-:Y:S01]  /*1240*/  @P1 MOV R14, R4 ;  /* 0x00000004000e1202 */ /* 0x000fe20000000f00 */
[----:B------:R-:W-:Y:S01]  /*1250*/  @P1 IMAD.MOV.U32 R15, RZ, RZ, R3 ;  /* 0x000000ffff0f1224 */ /* 0x000fe200078e0003 */
[----:B------:R-:W-:Y:S02]  /*1260*/  UIADD3 UR8, UPT, UPT, UR8, 0x4, URZ ;  /* 0x0000000408087890 */ /* 0x000fe4000fffe0ff */
[----:B-1----:R-:W-:-:S06]  /*1270*/  ULEA UR9, UR11, UR9, 0x18 ;  /* 0x000000090b097291 */ /* 0x002fcc000f8ec0ff */
[----:B------:R-:W-:-:S05]  /*1280*/  LEA R25, R25, UR9, 0x3 ;  /* 0x0000000919197c11 */ /* 0x000fca000f8e18ff */
[----:B------:R-:W2:Y:S04]  /*1290*/  @P1 LDS.64 R10, [R25] ;  /* 0x00000000190a1984 */ /* 0x000ea80000000a00 */
[----:B0-----:R-:W3:Y:S01]  /*12a0*/  @P2 LDS.64 R18, [R25+0x8] ;  /* 0x0000080019122984 */ /* 0x001ee20000000a00 */
[----:B--2---:R-:W-:Y:S02]  /*12b0*/  @P1 IMAD R11, R11, R12, RZ ;  /* 0x0000000c0b0b1224 */ /* 0x004fe400078e02ff */
[----:B------:R-:W-:-:S04]  /*12c0*/  @P1 IMAD.WIDE.U32 R14, R12, R10, R14 ;  /* 0x0000000a0c0e1225 */ /* 0x000fc800078e000e */
[----:B------:R-:W-:Y:S02]  /*12d0*/  @P1 IMAD R27, R13, R10, R11 ;  /* 0x0000000a0d1b1224 */ /* 0x000fe400078e020b */
[----:B------:R-:W4:Y:S01]  /*12e0*/  @P3 LDS.64 R10, [R25+0x10] ;  /* 0x00001000190a3984 */ /* 0x000f220000000a00 */
[----:B------:R-:W-:Y:S02]  /*12f0*/  @P1 IMAD.MOV.U32 R4, RZ, RZ, R14 ;  /* 0x000000ffff041224 */ /* 0x000fe400078e000e */
[----:B------:R-:W-:Y:S01]  /*1300*/  @P1 IADD3 R3, PT, PT, R15, R27, RZ ;  /* 0x0000001b0f031210 */ /* 0x000fe20007ffe0ff */
[----:B------:R-:W5:Y:S02]  /*1310*/  @P4 LDS.64 R12, [R25+0x18] ;  /* 0x00001800190c4984 */ /* 0x000f640000000a00 */
[----:B------:R-:W-:Y:S01]  /*1320*/  @P2 MOV R14, R4 ;  /* 0x00000004000e2202 */ /* 0x000fe20000000f00 */
[----:B---3--:R-:W-:-:S04]  /*1330*/  @P2 IMAD R15, R19, R20, RZ ;  /* 0x00000014130f2224 */ /* 0x008fc800078e02ff */
[-C--:B------:R-:W-:Y:S02]  /*1340*/  @P2 IMAD R21, R21, R18.reuse, R15 ;  /* 0x0000001215152224 */ /* 0x080fe400078e020f */
[----:B------:R-:W-:Y:S02]  /*1350*/  @P2 IMAD.MOV.U32 R15, RZ, RZ, R3 ;  /* 0x000000ffff0f2224 */ /* 0x000fe400078e0003 */
[----:B------:R-:W-:-:S04]  /*1360*/  @P2 IMAD.WIDE.U32 R18, R20, R18, R14 ;  /* 0x0000001214122225 */ /* 0x000fc800078e000e */
[----:B------:R-:W-:Y:S01]  /*1370*/  @P2 IMAD.MOV.U32 R4, RZ, RZ, R18 ;  /* 0x000000ffff042224 */ /* 0x000fe200078e0012 */
[----:B------:R-:W-:-:S04]  /*1380*/  @P2 IADD3 R3, PT, PT, R19, R21, RZ ;  /* 0x0000001513032210 */ /* 0x000fc80007ffe0ff */
[----:B------:R-:W-:Y:S01]  /*1390*/  @P3 MOV R14, R4 ;  /* 0x00000004000e3202 */ /* 0x000fe20000000f00 */
[----:B------:R-:W-:Y:S02]  /*13a0*/  @P3 IMAD.MOV.U32 R15, RZ, RZ, R3 ;  /* 0x000000ffff0f3224 */ /* 0x000fe400078e0003 */
[----:B----4-:R-:W-:-:S04]  /*13b0*/  @P3 IMAD R11, R11, R16, RZ ;  /* 0x000000100b0b3224 */ /* 0x010fc800078e02ff */
[-C--:B------:R-:W-:Y:S02]  /*13c0*/  @P3 IMAD R17, R17, R10.reuse, R11 ;  /* 0x0000000a11113224 */ /* 0x080fe400078e020b */
[----:B------:R-:W-:-:S04]  /*13d0*/  @P3 IMAD.WIDE.U32 R10, R16, R10, R14 ;  /* 0x0000000a100a3225 */ /* 0x000fc800078e000e */
[----:B------:R-:W-:Y:S01]  /*13e0*/  @P3 IMAD.MOV.U32 R4, RZ, RZ, R10 ;  /* 0x000000ffff043224 */ /* 0x000fe200078e000a */
[----:B------:R-:W-:Y:S01]  /*13f0*/  @P3 IADD3 R3, PT, PT, R11, R17, RZ ;  /* 0x000000110b033210 */ /* 0x000fe20007ffe0ff */
[----:B-----5:R-:W-:-:S03]  /*1400*/  @P4 IMAD R13, R13, R8, RZ ;  /* 0x000000080d0d4224 */ /* 0x020fc600078e02ff */
[----:B------:R-:W-:Y:S01]  /*1410*/  @P4 MOV R10, R4 ;  /* 0x00000004000a4202 */ /* 0x000fe20000000f00 */
[----:B------:R-:W-:Y:S02]  /*1420*/  @P4 IMAD.MOV.U32 R11, RZ, RZ, R3 ;  /* 0x000000ffff0b4224 */ /* 0x000fe400078e0003 */
[-C--:B------:R-:W-:Y:S02]  /*1430*/  @P4 IMAD R13, R9, R12.reuse, R13 ;  /* 0x0000000c090d4224 */ /* 0x080fe400078e020d */
[----:B------:R-:W-:-:S04]  /*1440*/  @P4 IMAD.WIDE.U32 R8, R8, R12, R10 ;  /* 0x0000000c08084225 */ /* 0x000fc800078e000a */
[----:B------:R-:W-:Y:S01]  /*1450*/  @P4 IMAD.MOV.U32 R4, RZ, RZ, R8 ;  /* 0x000000ffff044224 */ /* 0x000fe200078e0008 */
[----:B------:R-:W-:-:S07]  /*1460*/  @P4 IADD3 R3, PT, PT, R9, R13, RZ ;  /* 0x0000000d09034210 */ /* 0x000fce0007ffe0ff */
.L_x_8:
[----:B------:R-:W-:Y:S05]  /*1470*/  BRA.U !UP1, `(.L_x_7) ;  /* 0x0000000509047547 */ /* 0x000fea000b800000 */
[----:B------:R-:W-:Y:S02]  /*1480*/  UISETP.NE.AND UP0, UPT, UR10, 0x1, UPT ;  /* 0x000000010a00788c */ /* 0x000fe4000bf05270 */
[----:B------:R-:W-:-:S04]  /*1490*/  UIADD3 UR9, UPT, UPT, UR6, UR6, URZ ;  /* 0x0000000606097290 */ /* 0x000fc8000fffe0ff */
[----:B------:R-:W-:-:S04]  /*14a0*/  ULOP3.LUT UR9, UR9, 0x1, URZ, 0xc0, !UPT ;  /* 0x0000000109097892 */ /* 0x000fc8000f8ec0ff */
[----:B------:R-:W-:Y:S01]  /*14b0*/  UISETP.NE.U32.AND UP1, UPT, UR9, 0x1, UPT ;  /* 0x000000010900788c */ /* 0x000fe2000bf25070 */
[----:B------:R-:W-:Y:S10]  /*14c0*/  BRA.U !UP0, `(.L_x_9) ;  /* 0x00000001088c7547 */ /* 0x000ff4000b800000 */
[----:B------:R-:W0:Y:S01]  /*14d0*/  LDC.64 R18, c[0x0][0x380] ;  /* 0x0000e000ff127b82 */ /* 0x000e220000000a00 */
[----:B------:R-:W-:-:S04]  /*14e0*/  IADD3 R9, PT, PT, R5, UR8, RZ ;  /* 0x0000000805097c10 */ /* 0x000fc8000fffe0ff */
[C---:B------:R-:W-:Y:S01]  /*14f0*/  ISETP.GE.AND P1, PT, R9.reuse, R22, PT ;  /* 0x000000160900720c */ /* 0x040fe20003f26270 */
[----:B------:R-:W-:-:S03]  /*1500*/  VIADD R11, R9, 0x1 ;  /* 0x00000001090b7836 */ /* 0x000fc60000000000 */
[----:B------:R-:W-:Y:S02]  /*1510*/  ISETP.GT.AND P1, PT, R9, -0x1, !P1 ;  /* 0xffffffff0900780c */ /* 0x000fe40004f24270 */
[C---:B------:R-:W-:Y:S02]  /*1520*/  ISETP.GE.AND P2, PT, R11.reuse, R22, PT ;  /* 0x000000160b00720c */ /* 0x040fe40003f46270 */
[----:B------:R-:W-:Y:S02]  /*1530*/  PLOP3.LUT P1, PT, P0, P1, PT, 0x80, 0x8 ;  /* 0x000000000008781c */ /* 0x000fe40000723070 */
[----:B------:R-:W-:Y:S02]  /*1540*/  IADD3 R9, PT, PT, R24, R9, RZ ;  /* 0x0000000918097210 */ /* 0x000fe40007ffe0ff */
[----:B------:R-:W-:-:S04]  /*1550*/  ISETP.GT.AND P2, PT, R11, -0x1, !P2 ;  /* 0xffffffff0b00780c */ /* 0x000fc80005744270 */
[----:B------:R-:W-:Y:S01]  /*1560*/  PLOP3.LUT P2, PT, P0, P2, PT, 0x80, 0x8 ;  /* 0x000000000008781c */ /* 0x000fe20000745070 */
[----:B0-----:R-:W-:-:S05]  /*1570*/  IMAD.WIDE R18, R9, 0x8, R18 ;  /* 0x0000000809127825 */ /* 0x001fca00078e0212 */
[----:B------:R-:W2:Y:S07]  /*1580*/  @P1 LDG.E.64 R16, desc[UR12][R18.64] ;  /* 0x0000000c12101981 */ /* 0x000eae000c1e1b00 */
[----:B------:R-:W3:Y:S01]  /*1590*/  @P2 LDG.E.64 R8, desc[UR12][R18.64+0x8] ;  /* 0x0000080c12082981 */ /* 0x000ee2000c1e1b00 */
[----:B------:R-:W0:Y:S01]  /*15a0*/  S2UR UR10, SR_CgaCtaId ;  /* 0x00000000000a79c3 */ /* 0x000e220000008800 */
[----:B------:R-:W-:Y:S01]  /*15b0*/  UMOV UR9, 0x400 ;  /* 0x0000040000097882 */ /* 0x000fe20000000000 */
[----:B------:R-:W-:Y:S01]  /*15c0*/  VIADD R10, R23, UR8 ;  /* 0x00000008170a7c36 */ /* 0x000fe20008000000 */
[----:B------:R-:W-:Y:S01]  /*15d0*/  @P1 MOV R14, R4 ;  /* 0x00000004000e1202 */ /* 0x000fe20000000f00 */
[----:B------:R-:W-:Y:S01]  /*15e0*/  @P1 IMAD.MOV.U32 R15, RZ, RZ, R3 ;  /* 0x000000ffff0f1224 */ /* 0x000fe200078e0003 */
[----:B------:R-:W-:-:S02]  /*15f0*/  UIADD3 UR8, UPT, UPT, UR8, 0x2, URZ ;  /* 0x0000000208087890 */ /* 0x000fc4000fffe0ff */
[----:B0-----:R-:W-:-:S06]  /*1600*/  ULEA UR9, UR10, UR9, 0x18 ;  /* 0x000000090a097291 */ /* 0x001fcc000f8ec0ff */
[----:B------:R-:W-:-:S05]  /*1610*/  LEA R20, R10, UR9, 0x3 ;  /* 0x000000090a147c11 */ /* 0x000fca000f8e18ff */
[----:B------:R-:W2:Y:S04]  /*1620*/  @P1 LDS.64 R10, [R20] ;  /* 0x00000000140a1984 */ /* 0x000ea80000000a00 */
[----:B------:R-:W3:Y:S01]  /*1630*/  @P2 LDS.64 R12, [R20+0x8] ;  /* 0x00000800140c2984 */ /* 0x000ee20000000a00 */
[----:B--2---:R-:W-:Y:S02]  /*1640*/  @P1 IMAD R11, R11, R16, RZ ;  /* 0x000000100b0b1224 */ /* 0x004fe400078e02ff */
[----:B------:R-:W-:-:S04]  /*1650*/  @P1 IMAD.WIDE.U32 R14, R16, R10, R14 ;  /* 0x0000000a100e1225 */ /* 0x000fc800078e000e */
[----:B------:R-:W-:Y:S01]  /*1660*/  @P1 IMAD R11, R17, R10, R11 ;  /* 0x0000000a110b1224 */ /* 0x000fe200078e020b */
[----:B------:R-:W-:Y:S01]  /*1670*/  @P1 MOV R4, R14 ;  /* 0x0000000e00041202 */ /* 0x000fe20000000f00 */
[----:B---3--:R-:W-:Y:S02]  /*1680*/  @P2 IMAD R13, R13, R8, RZ ;  /* 0x000000080d0d2224 */ /* 0x008fe400078e02ff */
[----:B------:R-:W-:Y:S01]  /*1690*/  @P1 IMAD.IADD R3, R15, 0x1, R11 ;  /* 0x000000010f031824 */ /* 0x000fe200078e020b */
[----:B------:R-:W-:Y:S01]  /*16a0*/  @P2 MOV R10, R4 ;  /* 0x00000004000a2202 */ /* 0x000fe20000000f00 */
[-C--:B------:R-:W-:Y:S02]  /*16b0*/  @P2 IMAD R13, R9, R12.reuse, R13 ;  /* 0x0000000c090d2224 */ /* 0x080fe400078e020d */
[----:B------:R-:W-:Y:S02]  /*16c0*/  @P2 IMAD.MOV.U32 R11, RZ, RZ, R3 ;  /* 0x000000ffff0b2224 */ /* 0x000fe400078e0003 */
[----:B------:R-:W-:-:S04]  /*16d0*/  @P2 IMAD.WIDE.U32 R8, R8, R12, R10 ;  /* 0x0000000c08082225 */ /* 0x000fc800078e000a */
[----:B------:R-:W-:Y:S01]  /*16e0*/  @P2 IMAD.MOV.U32 R4, RZ, RZ, R8 ;  /* 0x000000ffff042224 */ /* 0x000fe200078e0008 */
[----:B------:R-:W-:-:S07]  /*16f0*/  @P2 IADD3 R3, PT, PT, R9, R13, RZ ;  /* 0x0000000d09032210 */ /* 0x000fce0007ffe0ff */
.L_x_9:
[----:B------:R-:W-:Y:S05]  /*1700*/  BRA.U !UP1, `(.L_x_7) ;  /* 0x0000000109607547 */ /* 0x000fea000b800000 */
[----:B------:R-:W-:Y:S01]  /*1710*/  IADD3 R11, PT, PT, R5, UR8, RZ ;  /* 0x00000008050b7c10 */ /* 0x000fe2000fffe0ff */
[----:B------:R-:W-:Y:S03]  /*1720*/  BSSY.RECONVERGENT B0, `(.L_x_7) ;  /* 0x0000016000007945 */ /* 0x000fe60003800200 */
[----:B------:R-:W-:-:S04]  /*1730*/  ISETP.GE.AND P1, PT, R11, R22, PT ;  /* 0x000000160b00720c */ /* 0x000fc80003f26270 */
[----:B------:R-:W-:-:S04]  /*1740*/  ISETP.GT.AND P1, PT, R11, -0x1, !P1 ;  /* 0xffffffff0b00780c */ /* 0x000fc80004f24270 */
[----:B------:R-:W-:-:S13]  /*1750*/  PLOP3.LUT P1, PT, P0, P1, PT, 0x80, 0x8 ;  /* 0x000000000008781c */ /* 0x000fda0000723070 */
[----:B------:R-:W-:Y:S05]  /*1760*/  @!P1 BRA `(.L_x_10) ;  /* 0x0000000000449947 */ /* 0x000fea0003800000 */
[----:B------:R-:W0:Y:S01]  /*1770*/  LDC.64 R8, c[0x0][0x380] ;  /* 0x0000e000ff087b82 */ /* 0x000e220000000a00 */
[----:B------:R-:W-:-:S04]  /*1780*/  IMAD.IADD R11, R24, 0x1, R11 ;  /* 0x00000001180b7824 */ /* 0x000fc800078e020b */
[----:B0-----:R-:W-:-:S06]  /*1790*/  IMAD.WIDE R8, R11, 0x8, R8 ;  /* 0x000000080b087825 */ /* 0x001fcc00078e0208 */
[----:B------:R-:W2:Y:S01]  /*17a0*/  LDG.E.64 R8, desc[UR12][R8.64] ;  /* 0x0000000c08087981 */ /* 0x000ea2000c1e1b00 */
[----:B------:R-:W0:Y:S01]  /*17b0*/  S2UR UR10, SR_CgaCtaId ;  /* 0x00000000000a79c3 */ /* 0x000e220000008800 */
[----:B------:R-:W-:Y:S01]  /*17c0*/  UMOV UR9, 0x400 ;  /* 0x0000040000097882 */ /* 0x000fe20000000000 */
[----:B------:R-:W-:Y:S01]  /*17d0*/  IADD3 R23, PT, PT, R23, UR8, RZ ;  /* 0x0000000817177c10 */ /* 0x000fe2000fffe0ff */
[----:B------:R-:W-:Y:S01]  /*17e0*/  IMAD.MOV.U32 R12, RZ, RZ, R4 ;  /* 0x000000ffff0c7224 */ /* 0x000fe200078e0004 */
[----:B------:R-:W-:Y:S01]  /*17f0*/  MOV R13, R3 ;  /* 0x00000003000d7202 */ /* 0x000fe20000000f00 */
[----:B0-----:R-:W-:-:S06]  /*1800*/  ULEA UR9, UR10, UR9, 0x18 ;  /* 0x000000090a097291 */ /* 0x001fcc000f8ec0ff */
[----:B------:R-:W-:-:S06]  /*1810*/  LEA R10, R23, UR9, 0x3 ;  /* 0x00000009170a7c11 */ /* 0x000fcc000f8e18ff */
[----:B------:R-:W2:Y:S02]  /*1820*/  LDS.64 R10, [R10] ;  /* 0x000000000a0a7984 */ /* 0x000ea40000000a00 */
[----:B--2---:R-:W-:Y:S02]  /*1830*/  IMAD R11, R11, R8, RZ ;  /* 0x000000080b0b7224 */ /* 0x004fe400078e02ff */
[----:B------:R-:W-:-:S04]  /*1840*/  IMAD.WIDE.U32 R12, R8, R10, R12 ;  /* 0x0000000a080c7225 */ /* 0x000fc800078e000c */
[----:B------:R-:W-:Y:S02]  /*1850*/  IMAD R11, R9, R10, R11 ;  /* 0x0000000a090b7224 */ /* 0x000fe400078e020b */
[----:B------:R-:W-:-:S03]  /*1860*/  IMAD.MOV.U32 R4, RZ, RZ, R12 ;  /* 0x000000ffff047224 */ /* 0x000fc600078e000c */
[----:B------:R-:W-:-:S07]  /*1870*/  IADD3 R3, PT, PT, R13, R11, RZ ;  /* 0x0000000b0d037210 */ /* 0x000fce0007ffe0ff */
.L_x_10:
[----:B------:R-:W-:Y:S05]  /*1880*/  BSYNC.RECONVERGENT B0 ;  /* 0x0000000000007941 */ /* 0x000fea0003800200 */
.L_x_7:
[----:B------:R-:W-:Y:S02]  /*1890*/  UISETP.NE.AND UP0, UPT, UR7, UR5, UPT ;  /* 0x000000050700728c */ /* 0x000fe4000bf05270 */
[----:B------:R-:W-:-:S07]  /*18a0*/  UIADD3 UR8, UPT, UPT, UR7, 0x1, URZ ;  /* 0x0000000107087890 */ /* 0x000fce000fffe0ff */
[----:B------:R-:W-:Y:S01]  /*18b0*/  UMOV UR7, UR8 ;  /* 0x0000000800077c82 */ /* 0x000fe20008000000 */
[----:B------:R-:W-:Y:S05]  /*18c0*/  BRA.U UP0, `(.L_x_11) ;  /* 0xffffffed00887547 */ /* 0x000fea000b83ffff */
[----:B------:R-:W0:Y:S01]  /*18d0*/  LDCU UR7, c[0x0][0x3a0] ;  /* 0x00007400ff0777ac */ /* 0x000e220008000800 */
[----:B------:R-:W-:-:S04]  /*18e0*/  UIADD3 UR4, UPT, UPT, UR4, 0x1, URZ ;  /* 0x0000000104047890 */ /* 0x000fc8000fffe0ff */
[----:B0-----:R-:W-:-:S09]  /*18f0*/  UISETP.NE.AND UP0, UPT, UR4, UR7, UPT ;  /* 0x000000070400728c */ /* 0x001fd2000bf05270 */
[----:B------:R-:W-:Y:S05]  /*1900*/  BRA.U UP0, `(.L_x_12) ;  /* 0xffffffed00687547 */ /* 0x000fea000b83ffff */
.L_x_4:
[----:B------:R-:W0:Y:S01]  /*1910*/  LDC.64 R6, c[0x0][0x390] ;  /* 0x0000e400ff067b82 */ /* 0x000e220000000a00 */
[----:B------:R-:W-:Y:S02]  /*1920*/  IMAD.MOV.U32 R5, RZ, RZ, R3 ;  /* 0x000000ffff057224 */ /* 0x000fe400078e0003 */
[----:B0-----:R-:W-:-:S05]  /*1930*/  IMAD.WIDE.U32 R6, R0, 0x8, R6 ;  /* 0x0000000800067825 */ /* 0x001fca00078e0006 */
[----:B------:R-:W-:Y:S01]  /*1940*/  STG.E.64 desc[UR12][R6.64], R4 ;  /* 0x0000000406007986 */ /* 0x000fe2000c101b0c */
[----:B------:R-:W-:Y:S05]  /*1950*/  EXIT ;  /* 0x000000000000794d */ /* 0x000fea0003800000 */
.L_x_13:
[----:B------:R-:W-:-:S00]  /*1960*/  BRA `(.L_x_13) ;  /* 0xfffffffc00fc7947 */ /* 0x000fc0000383ffff */
[----:B------:R-:W-:-:S00]  /*1970*/  NOP ;  /* 0x0000000000007918 */ /* 0x000fc00000000000 */
        /* <DEDUP_REMOVED lines=8> */
.L_x_14:


//--------------------- .nv.shared._Z7dkernelPlS_S_iiiiii --------------------------
	.section	.nv.shared._Z7dkernelPlS_S_iiiiii,"aw",@nobits
	.sectionflags	@""
	.align	16
	.zero		1024


//--------------------- .nv.shared.reserved.0     --------------------------
	.section	.nv.shared.reserved.0,"aw",@nobits
	.weak		__nv_reservedSMEM_offset_0_alias
	.size		__nv_reservedSMEM_offset_0_alias, 0, 64
	.other		__nv_reservedSMEM_offset_0_alias,@"STO_CUDA_RESERVED_SHARED STV_DEFAULT"
__nv_reservedSMEM_offset_0_alias:
	.zero		0
	.zero		64


//--------------------- .nv.constant0._Z7dkernelPlS_S_iiiiii --------------------------
	.section	.nv.constant0._Z7dkernelPlS_S_iiiiii,"a",@progbits
	.sectionflags	@""
	.align	4
.nv.constant0._Z7dkernelPlS_S_iiiiii:
	.zero		944


//--------------------- SYMBOLS --------------------------

	.type		.nv.reservedSmem.offset0,@object
	.size		.nv.reservedSmem.offset0,0x4
	.type		.nv.reservedSmem.cap,@object
	.size		.nv.reservedSmem.cap,0x4
